	.target	sm_100a

	.elftype	@"ET_EXEC"


//--------------------- .note.nv.tkinfo           --------------------------
	.section	.note.nv.tkinfo,"",@"SHT_NOTE"
	.sectionflags	@"SHF_NOTE_NV_TKINFO"
	.tkinfo
        /*0018*/ 	.word	0x00000002
        /*0030*/ 	.string	""
        /*0030*/ 	.string	"ptxas"
        /*0030*/ 	.string	"Cuda compilation tools, release 13.0, V13.0.88"
        /*0030*/ 	.string	"Build cuda_13.0.r13.0/compiler.36424714_0"
        /*0030*/ 	.string	"-arch sm_100a -m 64 "



//--------------------- .note.nv.cuinfo           --------------------------
	.section	.note.nv.cuinfo,"",@"SHT_NOTE"
	.sectionflags	@"SHF_NOTE_NV_CUINFO"
        /*0018*/ 	.short	0x0002
        /*001a*/ 	.short	0x0064
        /*001c*/ 	.short	0x0082
	.zero		2


//--------------------- .nv.info                  --------------------------
	.section	.nv.info,"",@"SHT_CUDA_INFO"
	.align	4


	//----- nvinfo : EIATTR_REGCOUNT
	.align		4
        /*0000*/ 	.byte	0x04, 0x2f
        /*0002*/ 	.short	(.L_19 - .L_18)
	.align		4
.L_18:
        /*0004*/ 	.word	index@(_ZN7cutlass13device_kernelINS_4conv6kernel13ConvUniversalINS1_16ConvProblemShapeILNS1_8OperatorE0ELi3EEENS1_10collective14CollectiveConvINS1_47MainloopSm100TmaUmmaWarpSpecializedImplicitGemmILS5_0ELi26ELi3ELi1ELi2EN4cute5tupleIJNSA_1CILi1EEESD_SD_EEEEENSB_IJNSC_ILi64EEESG_NSB_IJNSC_ILi32EEEEEEEEENS_10bfloat16_tESK_NSA_8TiledMMAINSA_8MMA_AtomIJNSA_20SM100_MMA_F16BF16_SSISK_SK_fLi64ELi64ELNSA_4UMMA5MajorE0ELSP_0ELNSO_7ScaleInE0ELSQ_0EEEEEENSA_6LayoutISE_NSB_IJNSC_ILi0EEESU_SU_EEEEENSB_IJNSA_10UnderscoreESX_SX_EEEEENS7_6detail27Sm100ImplicitGemmTileTraitsINSA_20SM90_TMA_LOAD_IM2COLENSA_14ComposedLayoutINSA_7SwizzleILi2ELi4ELi3EEENSA_18smem_ptr_flag_bitsILi16EEENST_INSB_IJNSC_ILi8EEESH_EEENSB_IJSH_SD_EEEEEEEvEENS11_INSA_13SM90_TMA_LOADES1C_vEEEENS_8epilogue10collective18CollectiveEpilogueINS1H_23Sm100TmaWarpSpecializedILi3ELi2ELi16ELb1ELb0EEEJSJ_NSB_IJNST_ISG_SD_EENST_ISH_SD_EEEEESK_NSB_IJNSB_IJllllEEESD_SU_EEESK_S1Q_NS1H_6fusion15FusionCallbacksIS1L_NS1R_17LinearCombinationISK_fSK_fLNS_15FloatRoundStyleE2EEESJ_S1O_JEEENSA_5SM1004TMEM4LOAD26SM100_TMEM_LOAD_16dp256b4xES12_S1C_NSA_17SM75_U32x4_LDSM_NENSA_21SM90_TMA_STORE_IM2COLES1C_NSA_17SM90_U32x4_STSM_NENSA_39AutoVectorizingCopyWithAssumedAlignmentILi128EEEEEEvvEEEEvNT_6ParamsE)
        /*0008*/ 	.word	0x0000004d


	//----- nvinfo : EIATTR_FRAME_SIZE
	.align		4
.L_19:
        /*000c*/ 	.byte	0x04, 0x11
        /*000e*/ 	.short	(.L_21 - .L_20)
	.align		4
.L_20:
        /*0010*/ 	.word	index@($__internal_2_$__cuda_sm10x_tcgen05_guardrail_trap_unallocated_columns_being_dealloced)
        /*0014*/ 	.word	0x00000008


	//----- nvinfo : EIATTR_FRAME_SIZE
	.align		4
.L_21:
        /*0018*/ 	.byte	0x04, 0x11
        /*001a*/ 	.short	(.L_23 - .L_22)
	.align		4
.L_22:
        /*001c*/ 	.word	index@($__internal_1_$__cuda_sm10x_tcgen05_guardrail_trap_phase_invalid_during_alloc)
        /*0020*/ 	.word	0x00000008


	//----- nvinfo : EIATTR_FRAME_SIZE
	.align		4
.L_23:
        /*0024*/ 	.byte	0x04, 0x11
        /*0026*/ 	.short	(.L_25 - .L_24)
	.align		4
.L_24:
        /*0028*/ 	.word	index@($__internal_0_$__cuda_sm10x_tcgen05_guardrail_trap_col_being_dealloced_not_returned_by_alloc)
        /*002c*/ 	.word	0x00000008


	//----- nvinfo : EIATTR_FRAME_SIZE
	.align		4
.L_25:
        /*0030*/ 	.byte	0x04, 0x11
        /*0032*/ 	.short	(.L_27 - .L_26)
	.align		4
.L_26:
        /*0034*/ 	.word	index@(_ZN7cutlass13device_kernelINS_4conv6kernel13ConvUniversalINS1_16ConvProblemShapeILNS1_8OperatorE0ELi3EEENS1_10collective14CollectiveConvINS1_47MainloopSm100TmaUmmaWarpSpecializedImplicitGemmILS5_0ELi26ELi3ELi1ELi2EN4cute5tupleIJNSA_1CILi1EEESD_SD_EEEEENSB_IJNSC_ILi64EEESG_NSB_IJNSC_ILi32EEEEEEEEENS_10bfloat16_tESK_NSA_8TiledMMAINSA_8MMA_AtomIJNSA_20SM100_MMA_F16BF16_SSISK_SK_fLi64ELi64ELNSA_4UMMA5MajorE0ELSP_0ELNSO_7ScaleInE0ELSQ_0EEEEEENSA_6LayoutISE_NSB_IJNSC_ILi0EEESU_SU_EEEEENSB_IJNSA_10UnderscoreESX_SX_EEEEENS7_6detail27Sm100ImplicitGemmTileTraitsINSA_20SM90_TMA_LOAD_IM2COLENSA_14ComposedLayoutINSA_7SwizzleILi2ELi4ELi3EEENSA_18smem_ptr_flag_bitsILi16EEENST_INSB_IJNSC_ILi8EEESH_EEENSB_IJSH_SD_EEEEEEEvEENS11_INSA_13SM90_TMA_LOADES1C_vEEEENS_8epilogue10collective18CollectiveEpilogueINS1H_23Sm100TmaWarpSpecializedILi3ELi2ELi16ELb1ELb0EEEJSJ_NSB_IJNST_ISG_SD_EENST_ISH_SD_EEEEESK_NSB_IJNSB_IJllllEEESD_SU_EEESK_S1Q_NS1H_6fusion15FusionCallbacksIS1L_NS1R_17LinearCombinationISK_fSK_fLNS_15FloatRoundStyleE2EEESJ_S1O_JEEENSA_5SM1004TMEM4LOAD26SM100_TMEM_LOAD_16dp256b4xES12_S1C_NSA_17SM75_U32x4_LDSM_NENSA_21SM90_TMA_STORE_IM2COLES1C_NSA_17SM90_U32x4_STSM_NENSA_39AutoVectorizingCopyWithAssumedAlignmentILi128EEEEEEvvEEEEvNT_6ParamsE)
        /*0038*/ 	.word	0x00000008


	//----- nvinfo : EIATTR_MIN_STACK_SIZE
	.align		4
.L_27:
        /*003c*/ 	.byte	0x04, 0x12
        /*003e*/ 	.short	(.L_29 - .L_28)
	.align		4
.L_28:
        /*0040*/ 	.word	index@(_ZN7cutlass13device_kernelINS_4conv6kernel13ConvUniversalINS1_16ConvProblemShapeILNS1_8OperatorE0ELi3EEENS1_10collective14CollectiveConvINS1_47MainloopSm100TmaUmmaWarpSpecializedImplicitGemmILS5_0ELi26ELi3ELi1ELi2EN4cute5tupleIJNSA_1CILi1EEESD_SD_EEEEENSB_IJNSC_ILi64EEESG_NSB_IJNSC_ILi32EEEEEEEEENS_10bfloat16_tESK_NSA_8TiledMMAINSA_8MMA_AtomIJNSA_20SM100_MMA_F16BF16_SSISK_SK_fLi64ELi64ELNSA_4UMMA5MajorE0ELSP_0ELNSO_7ScaleInE0ELSQ_0EEEEEENSA_6LayoutISE_NSB_IJNSC_ILi0EEESU_SU_EEEEENSB_IJNSA_10UnderscoreESX_SX_EEEEENS7_6detail27Sm100ImplicitGemmTileTraitsINSA_20SM90_TMA_LOAD_IM2COLENSA_14ComposedLayoutINSA_7SwizzleILi2ELi4ELi3EEENSA_18smem_ptr_flag_bitsILi16EEENST_INSB_IJNSC_ILi8EEESH_EEENSB_IJSH_SD_EEEEEEEvEENS11_INSA_13SM90_TMA_LOADES1C_vEEEENS_8epilogue10collective18CollectiveEpilogueINS1H_23Sm100TmaWarpSpecializedILi3ELi2ELi16ELb1ELb0EEEJSJ_NSB_IJNST_ISG_SD_EENST_ISH_SD_EEEEESK_NSB_IJNSB_IJllllEEESD_SU_EEESK_S1Q_NS1H_6fusion15FusionCallbacksIS1L_NS1R_17LinearCombinationISK_fSK_fLNS_15FloatRoundStyleE2EEESJ_S1O_JEEENSA_5SM1004TMEM4LOAD26SM100_TMEM_LOAD_16dp256b4xES12_S1C_NSA_17SM75_U32x4_LDSM_NENSA_21SM90_TMA_STORE_IM2COLES1C_NSA_17SM90_U32x4_STSM_NENSA_39AutoVectorizingCopyWithAssumedAlignmentILi128EEEEEEvvEEEEvNT_6ParamsE)
        /*0044*/ 	.word	0x00000008
.L_29:


//--------------------- .nv.compat                --------------------------
	.section	.nv.compat,"",@"SHT_CUDA_COMPAT_INFO"
	.align	4
        /*0000*/ 	.byte	0x02, 0x09, 0x01, 0x00, 0x02, 0x02, 0x02, 0x00, 0x02, 0x05, 0x05, 0x00, 0x03, 0x07, 0x01, 0x01
        /*0010*/ 	.byte	0x02, 0x03, 0x01, 0x00, 0x02, 0x06, 0x01, 0x00, 0x04, 0x0b, 0x08, 0x00, 0x09, 0x00, 0x00, 0x00
        /*0020*/ 	.byte	0x00, 0x00, 0x00, 0x00


//--------------------- .nv.info._ZN7cutlass13device_kernelINS_4conv6kernel13ConvUniversalINS1_16ConvProblemShapeILNS1_8OperatorE0ELi3EEENS1_10collective14CollectiveConvINS1_47MainloopSm100TmaUmmaWarpSpecializedImplicitGemmILS5_0ELi26ELi3ELi1ELi2EN4cute5tupleIJNSA_1CILi1EEESD_SD_EEEEENSB_IJNSC_ILi64EEESG_NSB_IJNSC_ILi32EEEEEEEEENS_10bfloat16_tESK_NSA_8TiledMMAINSA_8MMA_AtomIJNSA_20SM100_MMA_F16BF16_SSISK_SK_fLi64ELi64ELNSA_4UMMA5MajorE0ELSP_0ELNSO_7ScaleInE0ELSQ_0EEEEEENSA_6LayoutISE_NSB_IJNSC_ILi0EEESU_SU_EEEEENSB_IJNSA_10UnderscoreESX_SX_EEEEENS7_6detail27Sm100ImplicitGemmTileTraitsINSA_20SM90_TMA_LOAD_IM2COLENSA_14ComposedLayoutINSA_7SwizzleILi2ELi4ELi3EEENSA_18smem_ptr_flag_bitsILi16EEENST_INSB_IJNSC_ILi8EEESH_EEENSB_IJSH_SD_EEEEEEEvEENS11_INSA_13SM90_TMA_LOADES1C_vEEEENS_8epilogue10collective18CollectiveEpilogueINS1H_23Sm100TmaWarpSpecializedILi3ELi2ELi16ELb1ELb0EEEJSJ_NSB_IJNST_ISG_SD_EENST_ISH_SD_EEEEESK_NSB_IJNSB_IJllllEEESD_SU_EEESK_S1Q_NS1H_6fusion15FusionCallbacksIS1L_NS1R_17LinearCombinationISK_fSK_fLNS_15FloatRoundStyleE2EEESJ_S1O_JEEENSA_5SM1004TMEM4LOAD26SM100_TMEM_LOAD_16dp256b4xES12_S1C_NSA_17SM75_U32x4_LDSM_NENSA_21SM90_TMA_STORE_IM2COLES1C_NSA_17SM90_U32x4_STSM_NENSA_39AutoVectorizingCopyWithAssumedAlignmentILi128EEEEEEvvEEEEvNT_6ParamsE --------------------------
	.section	.nv.info._ZN7cutlass13device_kernelINS_4conv6kernel13ConvUniversalINS1_16ConvProblemShapeILNS1_8OperatorE0ELi3EEENS1_10collective14CollectiveConvINS1_47MainloopSm100TmaUmmaWarpSpecializedImplicitGemmILS5_0ELi26ELi3ELi1ELi2EN4cute5tupleIJNSA_1CILi1EEESD_SD_EEEEENSB_IJNSC_ILi64EEESG_NSB_IJNSC_ILi32EEEEEEEEENS_10bfloat16_tESK_NSA_8TiledMMAINSA_8MMA_AtomIJNSA_20SM100_MMA_F16BF16_SSISK_SK_fLi64ELi64ELNSA_4UMMA5MajorE0ELSP_0ELNSO_7ScaleInE0ELSQ_0EEEEEENSA_6LayoutISE_NSB_IJNSC_ILi0EEESU_SU_EEEEENSB_IJNSA_10UnderscoreESX_SX_EEEEENS7_6detail27Sm100ImplicitGemmTileTraitsINSA_20SM90_TMA_LOAD_IM2COLENSA_14ComposedLayoutINSA_7SwizzleILi2ELi4ELi3EEENSA_18smem_ptr_flag_bitsILi16EEENST_INSB_IJNSC_ILi8EEESH_EEENSB_IJSH_SD_EEEEEEEvEENS11_INSA_13SM90_TMA_LOADES1C_vEEEENS_8epilogue10collective18CollectiveEpilogueINS1H_23Sm100TmaWarpSpecializedILi3ELi2ELi16ELb1ELb0EEEJSJ_NSB_IJNST_ISG_SD_EENST_ISH_SD_EEEEESK_NSB_IJNSB_IJllllEEESD_SU_EEESK_S1Q_NS1H_6fusion15FusionCallbacksIS1L_NS1R_17LinearCombinationISK_fSK_fLNS_15FloatRoundStyleE2EEESJ_S1O_JEEENSA_5SM1004TMEM4LOAD26SM100_TMEM_LOAD_16dp256b4xES12_S1C_NSA_17SM75_U32x4_LDSM_NENSA_21SM90_TMA_STORE_IM2COLES1C_NSA_17SM90_U32x4_STSM_NENSA_39AutoVectorizingCopyWithAssumedAlignmentILi128EEEEEEvvEEEEvNT_6ParamsE,"",@"SHT_CUDA_INFO"
	.sectionflags	@""
	.align	4


	//----- nvinfo : EIATTR_CUDA_API_VERSION
	.align		4
        /*0000*/ 	.byte	0x04, 0x37
        /*0002*/ 	.short	(.L_31 - .L_30)
.L_30:
        /*0004*/ 	.word	0x00000082


	//----- nvinfo : EIATTR_KPARAM_INFO
	.align		4
.L_31:
        /*0008*/ 	.byte	0x04, 0x17
        /*000a*/ 	.short	(.L_33 - .L_32)
.L_32:
        /*000c*/ 	.word	0x00000000
        /*0010*/ 	.short	0x0000
        /*0012*/ 	.short	0x0000
        /*0014*/ 	.byte	0x00, 0xf0, 0x01, 0x24


	//----- nvinfo : EIATTR_AT_ENTRY_FRAGMENTS
	.align		4
.L_33:
        /*0018*/ 	.byte	0x04, 0x4f
        /*001a*/ 	.short	(.L_35 - .L_34)


	//   ....[0]....
.L_34:
        /*001c*/ 	.word	0x00000006


	//----- nvinfo : EIATTR_RESERVED_SMEM_USED
	.align		4
.L_35:
        /*0020*/ 	.byte	0x01, 0x41
	.zero		2


	//----- nvinfo : EIATTR_SPARSE_MMA_MASK
	.align		4
        /*0024*/ 	.byte	0x03, 0x50
        /*0026*/ 	.short	0x0000


	//----- nvinfo : EIATTR_TCGEN05_1CTA_USED
	.align		4
        /*0028*/ 	.byte	0x01, 0x51
	.zero		2


	//----- nvinfo : EIATTR_MAXREG_COUNT
	.align		4
        /*002c*/ 	.byte	0x03, 0x1b
        /*002e*/ 	.short	0x00ff


	//----- nvinfo : EIATTR_NUM_BARRIERS
	.align		4
        /*0030*/ 	.byte	0x02, 0x4c
        /*0032*/ 	.byte	0x07
	.zero		1


	//----- nvinfo : EIATTR_EXTERNS
	.align		4
        /*0034*/ 	.byte	0x04, 0x0f
        /*0036*/ 	.short	(.L_37 - .L_36)


	//   ....[0]....
	.align		4
.L_36:
        /*0038*/ 	.word	index@(__assertfail)


	//----- nvinfo : EIATTR_MERCURY_ISA_VERSION
	.align		4
.L_37:
        /*003c*/ 	.byte	0x03, 0x5f
        /*003e*/ 	.short	0x0101


	//----- nvinfo : EIATTR_INT_WARP_WIDE_INSTR_OFFSETS
	.align		4
        /*0040*/ 	.byte	0x04, 0x31
        /*0042*/ 	.short	(.L_39 - .L_38)


	//   ....[0]....
.L_38:
        /*0044*/ 	.word	0x00004b30


	//   ....[1]....
        /*0048*/ 	.word	0x00004b50


	//   ....[2]....
        /*004c*/ 	.word	0x00004b80


	//   ....[3]....
        /*0050*/ 	.word	0x00005880


	//   ....[4]....
        /*0054*/ 	.word	0x000059a0


	//   ....[5]....
        /*0058*/ 	.word	0x00005b50


	//   ....[6]....
        /*005c*/ 	.word	0x00005bb0


	//----- nvinfo : EIATTR_COOP_GROUP_MASK_REGIDS
	.align		4
.L_39:
        /*0060*/ 	.byte	0x04, 0x29
        /*0062*/ 	.short	(.L_41 - .L_40)


	//   ....[0]....
.L_40:
        /*0064*/ 	.word	0xffffffff


	//   ....[1]....
        /*0068*/ 	.word	0xffffffff


	//   ....[2]....
        /*006c*/ 	.word	0xffffffff


	//   ....[3]....
        /*0070*/ 	.word	0xffffffff


	//   ....[4]....
        /*0074*/ 	.word	0xffffffff


	//   ....[5]....
        /*0078*/ 	.word	0xffffffff


	//   ....[6]....
        /*007c*/ 	.word	0xffffffff


	//   ....[7]....
        /*0080*/ 	.word	0xffffffff


	//   ....[8]....
        /*0084*/ 	.word	0xffffffff


	//   ....[9]....
        /*0088*/ 	.word	0xffffffff


	//   ....[10]....
        /*008c*/ 	.word	0xffffffff


	//   ....[11]....
        /*0090*/ 	.word	0xffffffff


	//----- nvinfo : EIATTR_COOP_GROUP_INSTR_OFFSETS
	.align		4
.L_41:
        /*0094*/ 	.byte	0x04, 0x28
        /*0096*/ 	.short	(.L_43 - .L_42)


	//   ....[0]....
.L_42:
        /*0098*/ 	.word	0x00000090


	//   ....[1]....
        /*009c*/ 	.word	0x00000520


	//   ....[2]....
        /*00a0*/ 	.word	0x00000980


	//   ....[3]....
        /*00a4*/ 	.word	0x00000b00


	//   ....[4]....
        /*00a8*/ 	.word	0x00000c00


	//   ....[5]....
        /*00ac*/ 	.word	0x00000d50


	//   ....[6]....
        /*00b0*/ 	.word	0x00002550


	//   ....[7]....
        /*00b4*/ 	.word	0x00003f70


	//   ....[8]....
        /*00b8*/ 	.word	0x00004180


	//   ....[9]....
        /*00bc*/ 	.word	0x000041b0


	//   ....[10]....
        /*00c0*/ 	.word	0x00004a10


	//   ....[11]....
        /*00c4*/ 	.word	0x00004c50


	//----- nvinfo : EIATTR_VRC_CTA_INIT_COUNT
	.align		4
.L_43:
        /*00c8*/ 	.byte	0x02, 0x4a
        /*00ca*/ 	.byte	0x80
	.zero		1


	//----- nvinfo : EIATTR_SYSCALL_OFFSETS
	.align		4
        /*00cc*/ 	.byte	0x04, 0x46
        /*00ce*/ 	.short	(.L_45 - .L_44)


	//   ....[0]....
.L_44:
        /*00d0*/ 	.word	0x00006930


	//   ....[1]....
        /*00d4*/ 	.word	0x00006a20


	//   ....[2]....
        /*00d8*/ 	.word	0x000073a0


	//   ....[3]....
        /*00dc*/ 	.word	0x00007d30


	//----- nvinfo : EIATTR_MBARRIER_INSTR_OFFSETS
	.align		4
.L_45:
        /*00e0*/ 	.byte	0x04, 0x39
        /*00e2*/ 	.short	(.L_47 - .L_46)


	//   ....[0]....
.L_46:
        /*00e4*/ 	.word	0x00000620
        /*00e8*/ 	.word	0x000000ff
        /*00ec*/ 	.word	0x00000000
        /*00f0*/ 	.short	0x0100
        /*00f2*/ 	.byte	0x04
	.zero		1


	//   ....[1]....
        /*00f4*/ 	.word	0x00000630
        /*00f8*/ 	.word	0x000000ff
        /*00fc*/ 	.word	0x000000d0
        /*0100*/ 	.short	0x0100
        /*0102*/ 	.byte	0x04
	.zero		1


	//   ....[2]....
        /*0104*/ 	.word	0x00000640
        /*0108*/ 	.word	0x000000ff
        /*010c*/ 	.word	0x00000008
        /*0110*/ 	.short	0x0100
        /*0112*/ 	.byte	0x04
	.zero		1


	//   ....[3]....
        /*0114*/ 	.word	0x00000650
        /*0118*/ 	.word	0x000000ff
        /*011c*/ 	.word	0x000000d8
        /*0120*/ 	.short	0x0100
        /*0122*/ 	.byte	0x04
	.zero		1


	//   ....[4]....
        /*0124*/ 	.word	0x00000660
        /*0128*/ 	.word	0x000000ff
        /*012c*/ 	.word	0x00000010
        /*0130*/ 	.short	0x0100
        /*0132*/ 	.byte	0x04
	.zero		1


	//   ....[5]....
        /*0134*/ 	.word	0x00000670
        /*0138*/ 	.word	0x000000ff
        /*013c*/ 	.word	0x000000e0
        /*0140*/ 	.short	0x0100
        /*0142*/ 	.byte	0x04
	.zero		1


	//   ....[6]....
        /*0144*/ 	.word	0x00000680
        /*0148*/ 	.word	0x000000ff
        /*014c*/ 	.word	0x00000018
        /*0150*/ 	.short	0x0100
        /*0152*/ 	.byte	0x04
	.zero		1


	//   ....[7]....
        /*0154*/ 	.word	0x00000690
        /*0158*/ 	.word	0x000000ff
        /*015c*/ 	.word	0x000000e8
        /*0160*/ 	.short	0x0100
        /*0162*/ 	.byte	0x04
	.zero		1


	//   ....[8]....
        /*0164*/ 	.word	0x000006a0
        /*0168*/ 	.word	0x000000ff
        /*016c*/ 	.word	0x00000020
        /*0170*/ 	.short	0x0100
        /*0172*/ 	.byte	0x04
	.zero		1


	//   ....[9]....
        /*0174*/ 	.word	0x000006b0
        /*0178*/ 	.word	0x000000ff
        /*017c*/ 	.word	0x000000f0
        /*0180*/ 	.short	0x0100
        /*0182*/ 	.byte	0x04
	.zero		1


	//   ....[10]....
        /*0184*/ 	.word	0x000006c0
        /*0188*/ 	.word	0x000000ff
        /*018c*/ 	.word	0x00000028
        /*0190*/ 	.short	0x0100
        /*0192*/ 	.byte	0x04
	.zero		1


	//   ....[11]....
        /*0194*/ 	.word	0x000006d0
        /*0198*/ 	.word	0x000000ff
        /*019c*/ 	.word	0x000000f8
        /*01a0*/ 	.short	0x0100
        /*01a2*/ 	.byte	0x04
	.zero		1


	//   ....[12]....
        /*01a4*/ 	.word	0x000006e0
        /*01a8*/ 	.word	0x000000ff
        /*01ac*/ 	.word	0x00000030
        /*01b0*/ 	.short	0x0100
        /*01b2*/ 	.byte	0x04
	.zero		1


	//   ....[13]....
        /*01b4*/ 	.word	0x000006f0
        /*01b8*/ 	.word	0x000000ff
        /*01bc*/ 	.word	0x00000100
        /*01c0*/ 	.short	0x0100
        /*01c2*/ 	.byte	0x04
	.zero		1


	//   ....[14]....
        /*01c4*/ 	.word	0x00000700
        /*01c8*/ 	.word	0x000000ff
        /*01cc*/ 	.word	0x00000038
        /*01d0*/ 	.short	0x0100
        /*01d2*/ 	.byte	0x04
	.zero		1


	//   ....[15]....
        /*01d4*/ 	.word	0x00000710
        /*01d8*/ 	.word	0x000000ff
        /*01dc*/ 	.word	0x00000108
        /*01e0*/ 	.short	0x0100
        /*01e2*/ 	.byte	0x04
	.zero		1


	//   ....[16]....
        /*01e4*/ 	.word	0x00000720
        /*01e8*/ 	.word	0x000000ff
        /*01ec*/ 	.word	0x00000040
        /*01f0*/ 	.short	0x0100
        /*01f2*/ 	.byte	0x04
	.zero		1


	//   ....[17]....
        /*01f4*/ 	.word	0x00000730
        /*01f8*/ 	.word	0x000000ff
        /*01fc*/ 	.word	0x00000110
        /*0200*/ 	.short	0x0100
        /*0202*/ 	.byte	0x04
	.zero		1


	//   ....[18]....
        /*0204*/ 	.word	0x00000740
        /*0208*/ 	.word	0x000000ff
        /*020c*/ 	.word	0x00000048
        /*0210*/ 	.short	0x0100
        /*0212*/ 	.byte	0x04
	.zero		1


	//   ....[19]....
        /*0214*/ 	.word	0x00000750
        /*0218*/ 	.word	0x000000ff
        /*021c*/ 	.word	0x00000118
        /*0220*/ 	.short	0x0100
        /*0222*/ 	.byte	0x04
	.zero		1


	//   ....[20]....
        /*0224*/ 	.word	0x00000760
        /*0228*/ 	.word	0x000000ff
        /*022c*/ 	.word	0x00000050
        /*0230*/ 	.short	0x0100
        /*0232*/ 	.byte	0x04
	.zero		1


	//   ....[21]....
        /*0234*/ 	.word	0x00000770
        /*0238*/ 	.word	0x000000ff
        /*023c*/ 	.word	0x00000120
        /*0240*/ 	.short	0x0100
        /*0242*/ 	.byte	0x04
	.zero		1


	//   ....[22]....
        /*0244*/ 	.word	0x00000780
        /*0248*/ 	.word	0x000000ff
        /*024c*/ 	.word	0x00000058
        /*0250*/ 	.short	0x0100
        /*0252*/ 	.byte	0x04
	.zero		1


	//   ....[23]....
        /*0254*/ 	.word	0x00000790
        /*0258*/ 	.word	0x000000ff
        /*025c*/ 	.word	0x00000128
        /*0260*/ 	.short	0x0100
        /*0262*/ 	.byte	0x04
	.zero		1


	//   ....[24]....
        /*0264*/ 	.word	0x000007a0
        /*0268*/ 	.word	0x000000ff
        /*026c*/ 	.word	0x00000060
        /*0270*/ 	.short	0x0100
        /*0272*/ 	.byte	0x04
	.zero		1


	//   ....[25]....
        /*0274*/ 	.word	0x000007b0
        /*0278*/ 	.word	0x000000ff
        /*027c*/ 	.word	0x00000130
        /*0280*/ 	.short	0x0100
        /*0282*/ 	.byte	0x04
	.zero		1


	//   ....[26]....
        /*0284*/ 	.word	0x000007c0
        /*0288*/ 	.word	0x000000ff
        /*028c*/ 	.word	0x00000068
        /*0290*/ 	.short	0x0100
        /*0292*/ 	.byte	0x04
	.zero		1


	//   ....[27]....
        /*0294*/ 	.word	0x000007d0
        /*0298*/ 	.word	0x000000ff
        /*029c*/ 	.word	0x00000138
        /*02a0*/ 	.short	0x0100
        /*02a2*/ 	.byte	0x04
	.zero		1


	//   ....[28]....
        /*02a4*/ 	.word	0x000007e0
        /*02a8*/ 	.word	0x000000ff
        /*02ac*/ 	.word	0x00000070
        /*02b0*/ 	.short	0x0100
        /*02b2*/ 	.byte	0x04
	.zero		1


	//   ....[29]....
        /*02b4*/ 	.word	0x000007f0
        /*02b8*/ 	.word	0x000000ff
        /*02bc*/ 	.word	0x00000140
        /*02c0*/ 	.short	0x0100
        /*02c2*/ 	.byte	0x04
	.zero		1


	//   ....[30]....
        /*02c4*/ 	.word	0x00000800
        /*02c8*/ 	.word	0x000000ff
        /*02cc*/ 	.word	0x00000078
        /*02d0*/ 	.short	0x0100
        /*02d2*/ 	.byte	0x04
	.zero		1


	//   ....[31]....
        /*02d4*/ 	.word	0x00000810
        /*02d8*/ 	.word	0x000000ff
        /*02dc*/ 	.word	0x00000148
        /*02e0*/ 	.short	0x0100
        /*02e2*/ 	.byte	0x04
	.zero		1


	//   ....[32]....
        /*02e4*/ 	.word	0x00000820
        /*02e8*/ 	.word	0x000000ff
        /*02ec*/ 	.word	0x00000080
        /*02f0*/ 	.short	0x0100
        /*02f2*/ 	.byte	0x04
	.zero		1


	//   ....[33]....
        /*02f4*/ 	.word	0x00000830
        /*02f8*/ 	.word	0x000000ff
        /*02fc*/ 	.word	0x00000150
        /*0300*/ 	.short	0x0100
        /*0302*/ 	.byte	0x04
	.zero		1


	//   ....[34]....
        /*0304*/ 	.word	0x00000840
        /*0308*/ 	.word	0x000000ff
        /*030c*/ 	.word	0x00000088
        /*0310*/ 	.short	0x0100
        /*0312*/ 	.byte	0x04
	.zero		1


	//   ....[35]....
        /*0314*/ 	.word	0x00000850
        /*0318*/ 	.word	0x000000ff
        /*031c*/ 	.word	0x00000158
        /*0320*/ 	.short	0x0100
        /*0322*/ 	.byte	0x04
	.zero		1


	//   ....[36]....
        /*0324*/ 	.word	0x00000860
        /*0328*/ 	.word	0x000000ff
        /*032c*/ 	.word	0x00000090
        /*0330*/ 	.short	0x0100
        /*0332*/ 	.byte	0x04
	.zero		1


	//   ....[37]....
        /*0334*/ 	.word	0x00000870
        /*0338*/ 	.word	0x000000ff
        /*033c*/ 	.word	0x00000160
        /*0340*/ 	.short	0x0100
        /*0342*/ 	.byte	0x04
	.zero		1


	//   ....[38]....
        /*0344*/ 	.word	0x00000880
        /*0348*/ 	.word	0x000000ff
        /*034c*/ 	.word	0x00000098
        /*0350*/ 	.short	0x0100
        /*0352*/ 	.byte	0x04
	.zero		1


	//   ....[39]....
        /*0354*/ 	.word	0x00000890
        /*0358*/ 	.word	0x000000ff
        /*035c*/ 	.word	0x00000168
        /*0360*/ 	.short	0x0100
        /*0362*/ 	.byte	0x04
	.zero		1


	//   ....[40]....
        /*0364*/ 	.word	0x000008a0
        /*0368*/ 	.word	0x000000ff
        /*036c*/ 	.word	0x000000a0
        /*0370*/ 	.short	0x0100
        /*0372*/ 	.byte	0x04
	.zero		1


	//   ....[41]....
        /*0374*/ 	.word	0x000008b0
        /*0378*/ 	.word	0x000000ff
        /*037c*/ 	.word	0x00000170
        /*0380*/ 	.short	0x0100
        /*0382*/ 	.byte	0x04
	.zero		1


	//   ....[42]....
        /*0384*/ 	.word	0x000008c0
        /*0388*/ 	.word	0x000000ff
        /*038c*/ 	.word	0x000000a8
        /*0390*/ 	.short	0x0100
        /*0392*/ 	.byte	0x04
	.zero		1


	//   ....[43]....
        /*0394*/ 	.word	0x000008d0
        /*0398*/ 	.word	0x000000ff
        /*039c*/ 	.word	0x00000178
        /*03a0*/ 	.short	0x0100
        /*03a2*/ 	.byte	0x04
	.zero		1


	//   ....[44]....
        /*03a4*/ 	.word	0x000008e0
        /*03a8*/ 	.word	0x000000ff
        /*03ac*/ 	.word	0x000000b0
        /*03b0*/ 	.short	0x0100
        /*03b2*/ 	.byte	0x04
	.zero		1


	//   ....[45]....
        /*03b4*/ 	.word	0x000008f0
        /*03b8*/ 	.word	0x000000ff
        /*03bc*/ 	.word	0x00000180
        /*03c0*/ 	.short	0x0100
        /*03c2*/ 	.byte	0x04
	.zero		1


	//   ....[46]....
        /*03c4*/ 	.word	0x00000900
        /*03c8*/ 	.word	0x000000ff
        /*03cc*/ 	.word	0x000000b8
        /*03d0*/ 	.short	0x0100
        /*03d2*/ 	.byte	0x04
	.zero		1


	//   ....[47]....
        /*03d4*/ 	.word	0x00000910
        /*03d8*/ 	.word	0x000000ff
        /*03dc*/ 	.word	0x00000188
        /*03e0*/ 	.short	0x0100
        /*03e2*/ 	.byte	0x04
	.zero		1


	//   ....[48]....
        /*03e4*/ 	.word	0x00000920
        /*03e8*/ 	.word	0x000000ff
        /*03ec*/ 	.word	0x000000c0
        /*03f0*/ 	.short	0x0100
        /*03f2*/ 	.byte	0x04
	.zero		1


	//   ....[49]....
        /*03f4*/ 	.word	0x00000930
        /*03f8*/ 	.word	0x000000ff
        /*03fc*/ 	.word	0x00000190
        /*0400*/ 	.short	0x0100
        /*0402*/ 	.byte	0x04
	.zero		1


	//   ....[50]....
        /*0404*/ 	.word	0x00000940
        /*0408*/ 	.word	0x000000ff
        /*040c*/ 	.word	0x000000c8
        /*0410*/ 	.short	0x0100
        /*0412*/ 	.byte	0x04
	.zero		1


	//   ....[51]....
        /*0414*/ 	.word	0x00000950
        /*0418*/ 	.word	0x000000ff
        /*041c*/ 	.word	0x00000198
        /*0420*/ 	.short	0x0100
        /*0422*/ 	.byte	0x04
	.zero		1


	//   ....[52]....
        /*0424*/ 	.word	0x00000a90
        /*0428*/ 	.word	0x000000ff
        /*042c*/ 	.word	0x000001a0
        /*0430*/ 	.short	0x0100
        /*0432*/ 	.byte	0x04
	.zero		1


	//   ....[53]....
        /*0434*/ 	.word	0x00000aa0
        /*0438*/ 	.word	0x000000ff
        /*043c*/ 	.word	0x000001b8
        /*0440*/ 	.short	0x0100
        /*0442*/ 	.byte	0x04
	.zero		1


	//   ....[54]....
        /*0444*/ 	.word	0x00000ab0
        /*0448*/ 	.word	0x000000ff
        /*044c*/ 	.word	0x000001a8
        /*0450*/ 	.short	0x0100
        /*0452*/ 	.byte	0x04
	.zero		1


	//   ....[55]....
        /*0454*/ 	.word	0x00000ac0
        /*0458*/ 	.word	0x000000ff
        /*045c*/ 	.word	0x000001c0
        /*0460*/ 	.short	0x0100
        /*0462*/ 	.byte	0x04
	.zero		1


	//   ....[56]....
        /*0464*/ 	.word	0x00000ad0
        /*0468*/ 	.word	0x000000ff
        /*046c*/ 	.word	0x000001b0
        /*0470*/ 	.short	0x0100
        /*0472*/ 	.byte	0x04
	.zero		1


	//   ....[57]....
        /*0474*/ 	.word	0x00000ae0
        /*0478*/ 	.word	0x000000ff
        /*047c*/ 	.word	0x000001c8
        /*0480*/ 	.short	0x0100
        /*0482*/ 	.byte	0x04
	.zero		1


	//   ....[58]....
        /*0484*/ 	.word	0x00000bd0
        /*0488*/ 	.word	0x000000ff
        /*048c*/ 	.word	0x000001d0
        /*0490*/ 	.short	0x0100
        /*0492*/ 	.byte	0x06
	.zero		1


	//   ....[59]....
        /*0494*/ 	.word	0x00000be0
        /*0498*/ 	.word	0x000000ff
        /*049c*/ 	.word	0x000001d8
        /*04a0*/ 	.short	0x0100
        /*04a2*/ 	.byte	0x06
	.zero		1


	//   ....[60]....
        /*04a4*/ 	.word	0x00000d20
        /*04a8*/ 	.word	0x000000ff
        /*04ac*/ 	.word	0x000001e0
        /*04b0*/ 	.short	0x0100
        /*04b2*/ 	.byte	0x06
	.zero		1


	//   ....[61]....
        /*04b4*/ 	.word	0x00000d30
        /*04b8*/ 	.word	0x000000ff
        /*04bc*/ 	.word	0x000001e8
        /*04c0*/ 	.short	0x0100
        /*04c2*/ 	.byte	0x06
	.zero		1


	//   ....[62]....
        /*04c4*/ 	.word	0x00000e80
        /*04c8*/ 	.word	0x000000ff
        /*04cc*/ 	.word	0x000001f0
        /*04d0*/ 	.short	0x0100
        /*04d2*/ 	.byte	0x04
	.zero		1


	//   ....[63]....
        /*04d4*/ 	.word	0x00000e90
        /*04d8*/ 	.word	0x000000ff
        /*04dc*/ 	.word	0x00000200
        /*04e0*/ 	.short	0x0100
        /*04e2*/ 	.byte	0x04
	.zero		1


	//   ....[64]....
        /*04e4*/ 	.word	0x00000ea0
        /*04e8*/ 	.word	0x000000ff
        /*04ec*/ 	.word	0x000001f8
        /*04f0*/ 	.short	0x0100
        /*04f2*/ 	.byte	0x04
	.zero		1


	//   ....[65]....
        /*04f4*/ 	.word	0x00000eb0
        /*04f8*/ 	.word	0x000000ff
        /*04fc*/ 	.word	0x00000208
        /*0500*/ 	.short	0x0100
        /*0502*/ 	.byte	0x04
	.zero		1


	//   ....[66]....
        /*0504*/ 	.word	0x00001830
        /*0508*/ 	.word	0x000000ff
        /*050c*/ 	.word	0x000000d0
        /*0510*/ 	.short	0x010a
        /*0512*/ 	.byte	0x04
	.zero		1


	//   ....[67]....
        /*0514*/ 	.word	0x00001b40
        /*0518*/ 	.word	0x000000ff
        /*051c*/ 	.word	0x000000d0
        /*0520*/ 	.short	0x010a
        /*0522*/ 	.byte	0x09
	.zero		1


	//   ....[68]....
        /*0524*/ 	.word	0x00001cb0
        /*0528*/ 	.word	0x000000ff
        /*052c*/ 	.word	0x000000d0
        /*0530*/ 	.short	0x010a
        /*0532*/ 	.byte	0x08
	.zero		1


	//   ....[69]....
        /*0534*/ 	.word	0x00001ec0
        /*0538*/ 	.word	0x000000ff
        /*053c*/ 	.word	0x000001d8
        /*0540*/ 	.short	0x0101
        /*0542*/ 	.byte	0x24
	.zero		1


	//   ....[70]....
        /*0544*/ 	.word	0x00001ef0
        /*0548*/ 	.word	0x000000ff
        /*054c*/ 	.word	0x000000d0
        /*0550*/ 	.short	0x010a
        /*0552*/ 	.byte	0x04
	.zero		1


	//   ....[71]....
        /*0554*/ 	.word	0x000021d0
        /*0558*/ 	.word	0x000000ff
        /*055c*/ 	.word	0x000000d0
        /*0560*/ 	.short	0x010a
        /*0562*/ 	.byte	0x09
	.zero		1


	//   ....[72]....
        /*0564*/ 	.word	0x00002340
        /*0568*/ 	.word	0x000000ff
        /*056c*/ 	.word	0x000000d0
        /*0570*/ 	.short	0x010a
        /*0572*/ 	.byte	0x08
	.zero		1


	//   ....[73]....
        /*0574*/ 	.word	0x00002560
        /*0578*/ 	.word	0x000000ff
        /*057c*/ 	.word	0x000001e0
        /*0580*/ 	.short	0x010a
        /*0582*/ 	.byte	0x24
	.zero		1


	//   ....[74]....
        /*0584*/ 	.word	0x00002620
        /*0588*/ 	.word	0x000000ff
        /*058c*/ 	.word	0x00000000
        /*0590*/ 	.short	0x0101
        /*0592*/ 	.byte	0x04
	.zero		1


	//   ....[75]....
        /*0594*/ 	.word	0x00002c20
        /*0598*/ 	.word	0x000000ff
        /*059c*/ 	.word	0x00000000
        /*05a0*/ 	.short	0x010a
        /*05a2*/ 	.byte	0x04
	.zero		1


	//   ....[76]....
        /*05a4*/ 	.word	0x00002cc0
        /*05a8*/ 	.word	0x000000ff
        /*05ac*/ 	.word	0x00000000
        /*05b0*/ 	.short	0x010a
        /*05b2*/ 	.byte	0x05
	.zero		1


	//   ....[77]....
        /*05b4*/ 	.word	0x00002d60
        /*05b8*/ 	.word	0x000000ff
        /*05bc*/ 	.word	0x00000000
        /*05c0*/ 	.short	0x010a
        /*05c2*/ 	.byte	0x05
	.zero		1


	//   ....[78]....
        /*05c4*/ 	.word	0x00002e00
        /*05c8*/ 	.word	0x000000ff
        /*05cc*/ 	.word	0x00000000
        /*05d0*/ 	.short	0x010a
        /*05d2*/ 	.byte	0x05
	.zero		1


	//   ....[79]....
        /*05d4*/ 	.word	0x00002ea0
        /*05d8*/ 	.word	0x000000ff
        /*05dc*/ 	.word	0x00000000
        /*05e0*/ 	.short	0x010a
        /*05e2*/ 	.byte	0x05
	.zero		1


	//   ....[80]....
        /*05e4*/ 	.word	0x00002f40
        /*05e8*/ 	.word	0x000000ff
        /*05ec*/ 	.word	0x00000000
        /*05f0*/ 	.short	0x010a
        /*05f2*/ 	.byte	0x05
	.zero		1


	//   ....[81]....
        /*05f4*/ 	.word	0x00002fe0
        /*05f8*/ 	.word	0x000000ff
        /*05fc*/ 	.word	0x00000000
        /*0600*/ 	.short	0x010a
        /*0602*/ 	.byte	0x05
	.zero		1


	//   ....[82]....
        /*0604*/ 	.word	0x00003080
        /*0608*/ 	.word	0x000000ff
        /*060c*/ 	.word	0x00000000
        /*0610*/ 	.short	0x010a
        /*0612*/ 	.byte	0x05
	.zero		1


	//   ....[83]....
        /*0614*/ 	.word	0x00003120
        /*0618*/ 	.word	0x000000ff
        /*061c*/ 	.word	0x00000000
        /*0620*/ 	.short	0x010a
        /*0622*/ 	.byte	0x05
	.zero		1


	//   ....[84]....
        /*0624*/ 	.word	0x000031c0
        /*0628*/ 	.word	0x000000ff
        /*062c*/ 	.word	0x00000000
        /*0630*/ 	.short	0x010a
        /*0632*/ 	.byte	0x05
	.zero		1


	//   ....[85]....
        /*0634*/ 	.word	0x00003260
        /*0638*/ 	.word	0x000000ff
        /*063c*/ 	.word	0x00000000
        /*0640*/ 	.short	0x010a
        /*0642*/ 	.byte	0x05
	.zero		1


	//   ....[86]....
        /*0644*/ 	.word	0x00003300
        /*0648*/ 	.word	0x000000ff
        /*064c*/ 	.word	0x00000000
        /*0650*/ 	.short	0x010a
        /*0652*/ 	.byte	0x05
	.zero		1


	//   ....[87]....
        /*0654*/ 	.word	0x000033a0
        /*0658*/ 	.word	0x000000ff
        /*065c*/ 	.word	0x00000000
        /*0660*/ 	.short	0x010a
        /*0662*/ 	.byte	0x05
	.zero		1


	//   ....[88]....
        /*0664*/ 	.word	0x00003440
        /*0668*/ 	.word	0x000000ff
        /*066c*/ 	.word	0x00000000
        /*0670*/ 	.short	0x010a
        /*0672*/ 	.byte	0x05
	.zero		1


	//   ....[89]....
        /*0674*/ 	.word	0x000034e0
        /*0678*/ 	.word	0x000000ff
        /*067c*/ 	.word	0x00000000
        /*0680*/ 	.short	0x010a
        /*0682*/ 	.byte	0x05
	.zero		1


	//   ....[90]....
        /*0684*/ 	.word	0x00003580
        /*0688*/ 	.word	0x000000ff
        /*068c*/ 	.word	0x00000000
        /*0690*/ 	.short	0x010a
        /*0692*/ 	.byte	0x05
	.zero		1


	//   ....[91]....
        /*0694*/ 	.word	0x00003620
        /*0698*/ 	.word	0x000000ff
        /*069c*/ 	.word	0x00000000
        /*06a0*/ 	.short	0x010a
        /*06a2*/ 	.byte	0x05
	.zero		1


	//   ....[92]....
        /*06a4*/ 	.word	0x000036c0
        /*06a8*/ 	.word	0x000000ff
        /*06ac*/ 	.word	0x00000000
        /*06b0*/ 	.short	0x010a
        /*06b2*/ 	.byte	0x05
	.zero		1


	//   ....[93]....
        /*06b4*/ 	.word	0x00003760
        /*06b8*/ 	.word	0x000000ff
        /*06bc*/ 	.word	0x00000000
        /*06c0*/ 	.short	0x010a
        /*06c2*/ 	.byte	0x05
	.zero		1


	//   ....[94]....
        /*06c4*/ 	.word	0x00003800
        /*06c8*/ 	.word	0x000000ff
        /*06cc*/ 	.word	0x00000000
        /*06d0*/ 	.short	0x010a
        /*06d2*/ 	.byte	0x05
	.zero		1


	//   ....[95]....
        /*06d4*/ 	.word	0x000038a0
        /*06d8*/ 	.word	0x000000ff
        /*06dc*/ 	.word	0x00000000
        /*06e0*/ 	.short	0x010a
        /*06e2*/ 	.byte	0x05
	.zero		1


	//   ....[96]....
        /*06e4*/ 	.word	0x00003940
        /*06e8*/ 	.word	0x000000ff
        /*06ec*/ 	.word	0x00000000
        /*06f0*/ 	.short	0x010a
        /*06f2*/ 	.byte	0x05
	.zero		1


	//   ....[97]....
        /*06f4*/ 	.word	0x000039e0
        /*06f8*/ 	.word	0x000000ff
        /*06fc*/ 	.word	0x00000000
        /*0700*/ 	.short	0x010a
        /*0702*/ 	.byte	0x05
	.zero		1


	//   ....[98]....
        /*0704*/ 	.word	0x00003a80
        /*0708*/ 	.word	0x000000ff
        /*070c*/ 	.word	0x00000000
        /*0710*/ 	.short	0x010a
        /*0712*/ 	.byte	0x05
	.zero		1


	//   ....[99]....
        /*0714*/ 	.word	0x00003b20
        /*0718*/ 	.word	0x000000ff
        /*071c*/ 	.word	0x00000000
        /*0720*/ 	.short	0x010a
        /*0722*/ 	.byte	0x05
	.zero		1


	//   ....[100]....
        /*0724*/ 	.word	0x00003bd0
        /*0728*/ 	.word	0x00000000
        /*072c*/ 	.word	0x00000000
        /*0730*/ 	.short	0x010a
        /*0732*/ 	.byte	0xff
	.zero		1


	//   ....[101]....
        /*0734*/ 	.word	0x00003d20
        /*0738*/ 	.word	0x000000ff
        /*073c*/ 	.word	0x000001e8
        /*0740*/ 	.short	0x010a
        /*0742*/ 	.byte	0x04
	.zero		1


	//   ....[102]....
        /*0744*/ 	.word	0x00003dc0
        /*0748*/ 	.word	0x000000ff
        /*074c*/ 	.word	0x000001e0
        /*0750*/ 	.short	0x010a
        /*0752*/ 	.byte	0x04
	.zero		1


	//   ....[103]....
        /*0754*/ 	.word	0x00003e60
        /*0758*/ 	.word	0x000000ff
        /*075c*/ 	.word	0x00000000
        /*0760*/ 	.short	0x0101
        /*0762*/ 	.byte	0x05
	.zero		1


	//   ....[104]....
        /*0764*/ 	.word	0x00003ea0
        /*0768*/ 	.word	0x000000ff
        /*076c*/ 	.word	0x000001e8
        /*0770*/ 	.short	0x0106
        /*0772*/ 	.byte	0x04
	.zero		1


	//   ....[105]....
        /*0774*/ 	.word	0x00003ee0
        /*0778*/ 	.word	0x00000000
        /*077c*/ 	.word	0x000001e8
        /*0780*/ 	.short	0x010a
        /*0782*/ 	.byte	0xff
	.zero		1


	//   ....[106]....
        /*0784*/ 	.word	0x00004410
        /*0788*/ 	.word	0x000000ff
        /*078c*/ 	.word	0x000001e0
        /*0790*/ 	.short	0x010a
        /*0792*/ 	.byte	0x12
	.zero		1


	//   ....[107]....
        /*0794*/ 	.word	0x000044c0
        /*0798*/ 	.word	0x000000ff
        /*079c*/ 	.word	0x00000000
        /*07a0*/ 	.short	0x0101
        /*07a2*/ 	.byte	0x17
	.zero		1


	//   ....[108]....
        /*07a4*/ 	.word	0x000044d0
        /*07a8*/ 	.word	0x000000ff
        /*07ac*/ 	.word	0x00000200
        /*07b0*/ 	.short	0x010a
        /*07b2*/ 	.byte	0x16
	.zero		1


	//   ....[109]....
        /*07b4*/ 	.word	0x00004590
        /*07b8*/ 	.word	0x000000ff
        /*07bc*/ 	.word	0x00000000
        /*07c0*/ 	.short	0x010a
        /*07c2*/ 	.byte	0x04
	.zero		1


	//   ....[110]....
        /*07c4*/ 	.word	0x000045d0
        /*07c8*/ 	.word	0x000000ff
        /*07cc*/ 	.word	0x00000000
        /*07d0*/ 	.short	0x010a
        /*07d2*/ 	.byte	0x10
	.zero		1


	//   ....[111]....
        /*07d4*/ 	.word	0x00004710
        /*07d8*/ 	.word	0x000000ff
        /*07dc*/ 	.word	0x00000000
        /*07e0*/ 	.short	0x010a
        /*07e2*/ 	.byte	0x04
	.zero		1


	//   ....[112]....
        /*07e4*/ 	.word	0x00004960
        /*07e8*/ 	.word	0x000000ff
        /*07ec*/ 	.word	0x00000000
        /*07f0*/ 	.short	0x010a
        /*07f2*/ 	.byte	0x04
	.zero		1


	//   ....[113]....
        /*07f4*/ 	.word	0x000049f0
        /*07f8*/ 	.word	0x000000ff
        /*07fc*/ 	.word	0x00000000
        /*0800*/ 	.short	0x010a
        /*0802*/ 	.byte	0x04
	.zero		1


	//   ....[114]....
        /*0804*/ 	.word	0x00004f40
        /*0808*/ 	.word	0x000000ff
        /*080c*/ 	.word	0x000001e0
        /*0810*/ 	.short	0x010a
        /*0812*/ 	.byte	0x18
	.zero		1


	//   ....[115]....
        /*0814*/ 	.word	0x00004fe0
        /*0818*/ 	.word	0x000000ff
        /*081c*/ 	.word	0x00000000
        /*0820*/ 	.short	0x0101
        /*0822*/ 	.byte	0x24
	.zero		1


	//   ....[116]....
        /*0824*/ 	.word	0x00005510
        /*0828*/ 	.word	0x000000ff
        /*082c*/ 	.word	0x000001d8
        /*0830*/ 	.short	0x010a
        /*0832*/ 	.byte	0x18
	.zero		1


	//   ....[117]....
        /*0834*/ 	.word	0x000056e0
        /*0838*/ 	.word	0x000000ff
        /*083c*/ 	.word	0x000001b8
        /*0840*/ 	.short	0x010a
        /*0842*/ 	.byte	0x07
	.zero		1


	//   ....[118]....
        /*0844*/ 	.word	0x00005a30
        /*0848*/ 	.word	0x000000ff
        /*084c*/ 	.word	0x000001a0
        /*0850*/ 	.short	0x010b
        /*0852*/ 	.byte	0x07
	.zero		1


	//   ....[119]....
        /*0854*/ 	.word	0x00005a40
        /*0858*/ 	.word	0x000000ff
        /*085c*/ 	.word	0x00000000
        /*0860*/ 	.short	0x0101
        /*0862*/ 	.byte	0x06
	.zero		1


	//   ....[120]....
        /*0864*/ 	.word	0x00005a50
        /*0868*/ 	.word	0x000000ff
        /*086c*/ 	.word	0x000001b8
        /*0870*/ 	.short	0x010a
        /*0872*/ 	.byte	0x04
	.zero		1


	//   ....[121]....
        /*0874*/ 	.word	0x00005c70
        /*0878*/ 	.word	0x000000ff
        /*087c*/ 	.word	0x000001a0
        /*0880*/ 	.short	0x010b
        /*0882*/ 	.byte	0x04
	.zero		1


	//   ....[122]....
        /*0884*/ 	.word	0x00005c80
        /*0888*/ 	.word	0x000000ff
        /*088c*/ 	.word	0x00000000
        /*0890*/ 	.short	0x0101
        /*0892*/ 	.byte	0x05
	.zero		1


	//   ....[123]....
        /*0894*/ 	.word	0x00005cd0
        /*0898*/ 	.word	0x000000ff
        /*089c*/ 	.word	0x00000000
        /*08a0*/ 	.short	0x010a
        /*08a2*/ 	.byte	0x04
	.zero		1


	//   ....[124]....
        /*08a4*/ 	.word	0x00005da0
        /*08a8*/ 	.word	0x00000002
        /*08ac*/ 	.word	0x00000000
        /*08b0*/ 	.short	0x010a
        /*08b2*/ 	.byte	0xff
	.zero		1


	//   ....[125]....
        /*08b4*/ 	.word	0x00005e10
        /*08b8*/ 	.word	0x00000004
        /*08bc*/ 	.word	0x00000000
        /*08c0*/ 	.short	0x010a
        /*08c2*/ 	.byte	0xff
	.zero		1


	//   ....[126]....
        /*08c4*/ 	.word	0x000061f0
        /*08c8*/ 	.word	0x000000ff
        /*08cc*/ 	.word	0x000001e0
        /*08d0*/ 	.short	0x010a
        /*08d2*/ 	.byte	0x31
	.zero		1


	//   ....[127]....
        /*08d4*/ 	.word	0x000062c0
        /*08d8*/ 	.word	0x000000ff
        /*08dc*/ 	.word	0x00000000
        /*08e0*/ 	.short	0x0101
        /*08e2*/ 	.byte	0x04
	.zero		1


	//   ....[128]....
        /*08e4*/ 	.word	0x00006ea0
        /*08e8*/ 	.word	0x00000000
        /*08ec*/ 	.word	0x000001a0
        /*08f0*/ 	.short	0x010a
        /*08f2*/ 	.byte	0xff
	.zero		1


	//   ....[129]....
        /*08f4*/ 	.word	0x00006f30
        /*08f8*/ 	.word	0x0000001b
        /*08fc*/ 	.word	0x000001f0
        /*0900*/ 	.short	0x010a
        /*0902*/ 	.byte	0xff
	.zero		1


	//   ....[130]....
        /*0904*/ 	.word	0x000070e0
        /*0908*/ 	.word	0x00000000
        /*090c*/ 	.word	0x000001a0
        /*0910*/ 	.short	0x010a
        /*0912*/ 	.byte	0xff
	.zero		1


	//   ....[131]....
        /*0914*/ 	.word	0x00007280
        /*0918*/ 	.word	0x0000001b
        /*091c*/ 	.word	0x000001f0
        /*0920*/ 	.short	0x010a
        /*0922*/ 	.byte	0xff
	.zero		1


	//   ....[132]....
        /*0924*/ 	.word	0x00007a90
        /*0928*/ 	.word	0x00000000
        /*092c*/ 	.word	0x00000000
        /*0930*/ 	.short	0x0101
        /*0932*/ 	.byte	0xff
	.zero		1


	//   ....[133]....
        /*0934*/ 	.word	0x00007aa0
        /*0938*/ 	.word	0x00000003
        /*093c*/ 	.word	0x000001a0
        /*0940*/ 	.short	0x010a
        /*0942*/ 	.byte	0xff
	.zero		1


	//   ....[134]....
        /*0944*/ 	.word	0x00007b60
        /*0948*/ 	.word	0x00000003
        /*094c*/ 	.word	0x000001a0
        /*0950*/ 	.short	0x010a
        /*0952*/ 	.byte	0xff
	.zero		1


	//   ....[135]....
        /*0954*/ 	.word	0x00007f90
        /*0958*/ 	.word	0x000000ff
        /*095c*/ 	.word	0x00000000
        /*0960*/ 	.short	0x0101
        /*0962*/ 	.byte	0x04
	.zero		1


	//   ....[136]....
        /*0964*/ 	.word	0x000084c0
        /*0968*/ 	.word	0x00000000
        /*096c*/ 	.word	0x00000000
        /*0970*/ 	.short	0x0101
        /*0972*/ 	.byte	0xff
	.zero		1


	//   ....[137]....
        /*0974*/ 	.word	0x00008730
        /*0978*/ 	.word	0x000000ff
        /*097c*/ 	.word	0x00000000
        /*0980*/ 	.short	0x0101
        /*0982*/ 	.byte	0x04
	.zero		1


	//   ....[138]....
        /*0984*/ 	.word	0x00008760
        /*0988*/ 	.word	0x00000000
        /*098c*/ 	.word	0x000000d0
        /*0990*/ 	.short	0x010a
        /*0992*/ 	.byte	0xff
	.zero		1


	//   ....[139]....
        /*0994*/ 	.word	0x000087c0
        /*0998*/ 	.word	0x00000000
        /*099c*/ 	.word	0x000000d0
        /*09a0*/ 	.short	0x010a
        /*09a2*/ 	.byte	0xff
	.zero		1


	//   ....[140]....
        /*09a4*/ 	.word	0x00008820
        /*09a8*/ 	.word	0x00000000
        /*09ac*/ 	.word	0x000001e0
        /*09b0*/ 	.short	0x010a
        /*09b2*/ 	.byte	0xff
	.zero		1


	//   ....[141]....
        /*09b4*/ 	.word	0x00008880
        /*09b8*/ 	.word	0x00000000
        /*09bc*/ 	.word	0x00000000
        /*09c0*/ 	.short	0x010a
        /*09c2*/ 	.byte	0xff
	.zero		1


	//   ....[142]....
        /*09c4*/ 	.word	0x000088e0
        /*09c8*/ 	.word	0x00000000
        /*09cc*/ 	.word	0x00000000
        /*09d0*/ 	.short	0x010a
        /*09d2*/ 	.byte	0xff
	.zero		1


	//   ....[143]....
        /*09d4*/ 	.word	0x00008940
        /*09d8*/ 	.word	0x00000000
        /*09dc*/ 	.word	0x00000000
        /*09e0*/ 	.short	0x010a
        /*09e2*/ 	.byte	0xff
	.zero		1


	//   ....[144]....
        /*09e4*/ 	.word	0x000089a0
        /*09e8*/ 	.word	0x00000000
        /*09ec*/ 	.word	0x00000000
        /*09f0*/ 	.short	0x010a
        /*09f2*/ 	.byte	0xff
	.zero		1


	//   ....[145]....
        /*09f4*/ 	.word	0x00008a00
        /*09f8*/ 	.word	0x00000000
        /*09fc*/ 	.word	0x00000000
        /*0a00*/ 	.short	0x010a
        /*0a02*/ 	.byte	0xff
	.zero		1


	//   ....[146]....
        /*0a04*/ 	.word	0x00008a60
        /*0a08*/ 	.word	0x00000000
        /*0a0c*/ 	.word	0x00000000
        /*0a10*/ 	.short	0x010a
        /*0a12*/ 	.byte	0xff
	.zero		1


	//   ....[147]....
        /*0a14*/ 	.word	0x00008ac0
        /*0a18*/ 	.word	0x00000000
        /*0a1c*/ 	.word	0x00000000
        /*0a20*/ 	.short	0x010a
        /*0a22*/ 	.byte	0xff
	.zero		1


	//   ....[148]....
        /*0a24*/ 	.word	0x00008b20
        /*0a28*/ 	.word	0x00000000
        /*0a2c*/ 	.word	0x00000000
        /*0a30*/ 	.short	0x010a
        /*0a32*/ 	.byte	0xff
	.zero		1


	//   ....[149]....
        /*0a34*/ 	.word	0x00008b80
        /*0a38*/ 	.word	0x00000000
        /*0a3c*/ 	.word	0x00000000
        /*0a40*/ 	.short	0x010a
        /*0a42*/ 	.byte	0xff
	.zero		1


	//   ....[150]....
        /*0a44*/ 	.word	0x00008be0
        /*0a48*/ 	.word	0x00000000
        /*0a4c*/ 	.word	0x00000000
        /*0a50*/ 	.short	0x010a
        /*0a52*/ 	.byte	0xff
	.zero		1


	//   ....[151]....
        /*0a54*/ 	.word	0x00008c40
        /*0a58*/ 	.word	0x00000000
        /*0a5c*/ 	.word	0x00000000
        /*0a60*/ 	.short	0x010a
        /*0a62*/ 	.byte	0xff
	.zero		1


	//   ....[152]....
        /*0a64*/ 	.word	0x00008ca0
        /*0a68*/ 	.word	0x00000000
        /*0a6c*/ 	.word	0x00000000
        /*0a70*/ 	.short	0x010a
        /*0a72*/ 	.byte	0xff
	.zero		1


	//   ....[153]....
        /*0a74*/ 	.word	0x00008d00
        /*0a78*/ 	.word	0x00000000
        /*0a7c*/ 	.word	0x00000000
        /*0a80*/ 	.short	0x010a
        /*0a82*/ 	.byte	0xff
	.zero		1


	//   ....[154]....
        /*0a84*/ 	.word	0x00008d60
        /*0a88*/ 	.word	0x00000000
        /*0a8c*/ 	.word	0x00000000
        /*0a90*/ 	.short	0x010a
        /*0a92*/ 	.byte	0xff
	.zero		1


	//   ....[155]....
        /*0a94*/ 	.word	0x00008dc0
        /*0a98*/ 	.word	0x00000000
        /*0a9c*/ 	.word	0x00000000
        /*0aa0*/ 	.short	0x010a
        /*0aa2*/ 	.byte	0xff
	.zero		1


	//   ....[156]....
        /*0aa4*/ 	.word	0x00008e20
        /*0aa8*/ 	.word	0x00000000
        /*0aac*/ 	.word	0x00000000
        /*0ab0*/ 	.short	0x010a
        /*0ab2*/ 	.byte	0xff
	.zero		1


	//   ....[157]....
        /*0ab4*/ 	.word	0x00008e80
        /*0ab8*/ 	.word	0x00000000
        /*0abc*/ 	.word	0x00000000
        /*0ac0*/ 	.short	0x010a
        /*0ac2*/ 	.byte	0xff
	.zero		1


	//   ....[158]....
        /*0ac4*/ 	.word	0x00008ee0
        /*0ac8*/ 	.word	0x00000000
        /*0acc*/ 	.word	0x00000000
        /*0ad0*/ 	.short	0x010a
        /*0ad2*/ 	.byte	0xff
	.zero		1


	//   ....[159]....
        /*0ad4*/ 	.word	0x00008f40
        /*0ad8*/ 	.word	0x00000000
        /*0adc*/ 	.word	0x00000000
        /*0ae0*/ 	.short	0x010a
        /*0ae2*/ 	.byte	0xff
	.zero		1


	//   ....[160]....
        /*0ae4*/ 	.word	0x00008fa0
        /*0ae8*/ 	.word	0x00000000
        /*0aec*/ 	.word	0x00000000
        /*0af0*/ 	.short	0x010a
        /*0af2*/ 	.byte	0xff
	.zero		1


	//   ....[161]....
        /*0af4*/ 	.word	0x00009000
        /*0af8*/ 	.word	0x00000000
        /*0afc*/ 	.word	0x00000000
        /*0b00*/ 	.short	0x010a
        /*0b02*/ 	.byte	0xff
	.zero		1


	//   ....[162]....
        /*0b04*/ 	.word	0x00009060
        /*0b08*/ 	.word	0x00000000
        /*0b0c*/ 	.word	0x00000000
        /*0b10*/ 	.short	0x010a
        /*0b12*/ 	.byte	0xff
	.zero		1


	//   ....[163]....
        /*0b14*/ 	.word	0x000090c0
        /*0b18*/ 	.word	0x00000000
        /*0b1c*/ 	.word	0x00000000
        /*0b20*/ 	.short	0x010a
        /*0b22*/ 	.byte	0xff
	.zero		1


	//   ....[164]....
        /*0b24*/ 	.word	0x00009120
        /*0b28*/ 	.word	0x00000000
        /*0b2c*/ 	.word	0x00000000
        /*0b30*/ 	.short	0x010a
        /*0b32*/ 	.byte	0xff
	.zero		1


	//   ....[165]....
        /*0b34*/ 	.word	0x00009180
        /*0b38*/ 	.word	0x00000000
        /*0b3c*/ 	.word	0x00000000
        /*0b40*/ 	.short	0x010a
        /*0b42*/ 	.byte	0xff
	.zero		1


	//   ....[166]....
        /*0b44*/ 	.word	0x000091e0
        /*0b48*/ 	.word	0x00000004
        /*0b4c*/ 	.word	0x000001e8
        /*0b50*/ 	.short	0x010a
        /*0b52*/ 	.byte	0xff
	.zero		1


	//   ....[167]....
        /*0b54*/ 	.word	0x00009240
        /*0b58*/ 	.word	0x00000004
        /*0b5c*/ 	.word	0x000001e0
        /*0b60*/ 	.short	0x010a
        /*0b62*/ 	.byte	0xff
	.zero		1


	//   ....[168]....
        /*0b64*/ 	.word	0x000092a0
        /*0b68*/ 	.word	0x00000000
        /*0b6c*/ 	.word	0x000001e0
        /*0b70*/ 	.short	0x010a
        /*0b72*/ 	.byte	0xff
	.zero		1


	//   ....[169]....
        /*0b74*/ 	.word	0x00009300
        /*0b78*/ 	.word	0x00000004
        /*0b7c*/ 	.word	0x00000200
        /*0b80*/ 	.short	0x010a
        /*0b82*/ 	.byte	0xff
	.zero		1


	//   ....[170]....
        /*0b84*/ 	.word	0x00009360
        /*0b88*/ 	.word	0x00000000
        /*0b8c*/ 	.word	0x00000000
        /*0b90*/ 	.short	0x010a
        /*0b92*/ 	.byte	0xff
	.zero		1


	//   ....[171]....
        /*0b94*/ 	.word	0x000093c0
        /*0b98*/ 	.word	0x00000000
        /*0b9c*/ 	.word	0x00000000
        /*0ba0*/ 	.short	0x010a
        /*0ba2*/ 	.byte	0xff
	.zero		1


	//   ....[172]....
        /*0ba4*/ 	.word	0x00009420
        /*0ba8*/ 	.word	0x00000000
        /*0bac*/ 	.word	0x00000000
        /*0bb0*/ 	.short	0x010a
        /*0bb2*/ 	.byte	0xff
	.zero		1


	//   ....[173]....
        /*0bb4*/ 	.word	0x00009480
        /*0bb8*/ 	.word	0x00000000
        /*0bbc*/ 	.word	0x000001e0
        /*0bc0*/ 	.short	0x010a
        /*0bc2*/ 	.byte	0xff
	.zero		1


	//   ....[174]....
        /*0bc4*/ 	.word	0x000094e0
        /*0bc8*/ 	.word	0x00000000
        /*0bcc*/ 	.word	0x000001d8
        /*0bd0*/ 	.short	0x010a
        /*0bd2*/ 	.byte	0xff
	.zero		1


	//   ....[175]....
        /*0bd4*/ 	.word	0x00009540
        /*0bd8*/ 	.word	0x00000008
        /*0bdc*/ 	.word	0x000001b8
        /*0be0*/ 	.short	0x010a
        /*0be2*/ 	.byte	0xff
	.zero		1


	//   ....[176]....
        /*0be4*/ 	.word	0x000095a0
        /*0be8*/ 	.word	0x00000000
        /*0bec*/ 	.word	0x000001b8
        /*0bf0*/ 	.short	0x010a
        /*0bf2*/ 	.byte	0xff
	.zero		1


	//   ....[177]....
        /*0bf4*/ 	.word	0x00009600
        /*0bf8*/ 	.word	0x00000000
        /*0bfc*/ 	.word	0x00000000
        /*0c00*/ 	.short	0x010a
        /*0c02*/ 	.byte	0xff
	.zero		1


	//   ....[178]....
        /*0c04*/ 	.word	0x00009650
        /*0c08*/ 	.word	0x00000002
        /*0c0c*/ 	.word	0x00000000
        /*0c10*/ 	.short	0x010a
        /*0c12*/ 	.byte	0xff
	.zero		1


	//   ....[179]....
        /*0c14*/ 	.word	0x000096b0
        /*0c18*/ 	.word	0x00000000
        /*0c1c*/ 	.word	0x000001e0
        /*0c20*/ 	.short	0x010a
        /*0c22*/ 	.byte	0xff
	.zero		1


	//   ....[180]....
        /*0c24*/ 	.word	0x00009700
        /*0c28*/ 	.word	0x00000000
        /*0c2c*/ 	.word	0x000001a0
        /*0c30*/ 	.short	0x010a
        /*0c32*/ 	.byte	0xff
	.zero		1


	//   ....[181]....
        /*0c34*/ 	.word	0x00009750
        /*0c38*/ 	.word	0x0000001b
        /*0c3c*/ 	.word	0x000001f0
        /*0c40*/ 	.short	0x010a
        /*0c42*/ 	.byte	0xff
	.zero		1


	//   ....[182]....
        /*0c44*/ 	.word	0x000097a0
        /*0c48*/ 	.word	0x00000003
        /*0c4c*/ 	.word	0x000001a0
        /*0c50*/ 	.short	0x010a
        /*0c52*/ 	.byte	0xff
	.zero		1


	//----- nvinfo : EIATTR_NUM_MBARRIERS
	.align		4
.L_47:
        /*0c54*/ 	.byte	0x03, 0x38
        /*0c56*/ 	.short	0x0042


	//----- nvinfo : EIATTR_EXIT_INSTR_OFFSETS
	.align		4
        /*0c58*/ 	.byte	0x04, 0x1c
        /*0c5a*/ 	.short	(.L_49 - .L_48)


	//   ....[0]....
.L_48:
        /*0c5c*/ 	.word	0x00003c00


	//   ....[1]....
        /*0c60*/ 	.word	0x00003eb0


	//   ....[2]....
        /*0c64*/ 	.word	0x00003f10


	//   ....[3]....
        /*0c68*/ 	.word	0x00004c60


	//   ....[4]....
        /*0c6c*/ 	.word	0x00005e40


	//   ....[5]....
        /*0c70*/ 	.word	0x00005e80


	//   ....[6]....
        /*0c74*/ 	.word	0x00008610


	//   ....[7]....
        /*0c78*/ 	.word	0x00008690


	//   ....[8]....
        /*0c7c*/ 	.word	0x000086c0


	//   ....[9]....
        /*0c80*/ 	.word	0x00008740


	//----- nvinfo : EIATTR_MAX_THREADS
	.align		4
.L_49:
        /*0c84*/ 	.byte	0x04, 0x05
        /*0c86*/ 	.short	(.L_51 - .L_50)
.L_50:
        /*0c88*/ 	.word	0x00000100
        /*0c8c*/ 	.word	0x00000001
        /*0c90*/ 	.word	0x00000001


	//----- nvinfo : EIATTR_CRS_STACK_SIZE
	.align		4
.L_51:
        /*0c94*/ 	.byte	0x04, 0x1e
        /*0c96*/ 	.short	(.L_53 - .L_52)
.L_52:
        /*0c98*/ 	.word	0x00000000


	//----- nvinfo : EIATTR_CBANK_PARAM_SIZE
	.align		4
.L_53:
        /*0c9c*/ 	.byte	0x03, 0x19
        /*0c9e*/ 	.short	0x0900


	//----- nvinfo : EIATTR_PARAM_CBANK
	.align		4
        /*0ca0*/ 	.byte	0x04, 0x0a
        /*0ca2*/ 	.short	(.L_55 - .L_54)
	.align		4
.L_54:
        /*0ca4*/ 	.word	index@(.nv.constant0._ZN7cutlass13device_kernelINS_4conv6kernel13ConvUniversalINS1_16ConvProblemShapeILNS1_8OperatorE0ELi3EEENS1_10collective14CollectiveConvINS1_47MainloopSm100TmaUmmaWarpSpecializedImplicitGemmILS5_0ELi26ELi3ELi1ELi2EN4cute5tupleIJNSA_1CILi1EEESD_SD_EEEEENSB_IJNSC_ILi64EEESG_NSB_IJNSC_ILi32EEEEEEEEENS_10bfloat16_tESK_NSA_8TiledMMAINSA_8MMA_AtomIJNSA_20SM100_MMA_F16BF16_SSISK_SK_fLi64ELi64ELNSA_4UMMA5MajorE0ELSP_0ELNSO_7ScaleInE0ELSQ_0EEEEEENSA_6LayoutISE_NSB_IJNSC_ILi0EEESU_SU_EEEEENSB_IJNSA_10UnderscoreESX_SX_EEEEENS7_6detail27Sm100ImplicitGemmTileTraitsINSA_20SM90_TMA_LOAD_IM2COLENSA_14ComposedLayoutINSA_7SwizzleILi2ELi4ELi3EEENSA_18smem_ptr_flag_bitsILi16EEENST_INSB_IJNSC_ILi8EEESH_EEENSB_IJSH_SD_EEEEEEEvEENS11_INSA_13SM90_TMA_LOADES1C_vEEEENS_8epilogue10collective18CollectiveEpilogueINS1H_23Sm100TmaWarpSpecializedILi3ELi2ELi16ELb1ELb0EEEJSJ_NSB_IJNST_ISG_SD_EENST_ISH_SD_EEEEESK_NSB_IJNSB_IJllllEEESD_SU_EEESK_S1Q_NS1H_6fusion15FusionCallbacksIS1L_NS1R_17LinearCombinationISK_fSK_fLNS_15FloatRoundStyleE2EEESJ_S1O_JEEENSA_5SM1004TMEM4LOAD26SM100_TMEM_LOAD_16dp256b4xES12_S1C_NSA_17SM75_U32x4_LDSM_NENSA_21SM90_TMA_STORE_IM2COLES1C_NSA_17SM90_U32x4_STSM_NENSA_39AutoVectorizingCopyWithAssumedAlignmentILi128EEEEEEvvEEEEvNT_6ParamsE)
        /*0ca8*/ 	.short	0x0380
        /*0caa*/ 	.short	0x0900


	//----- nvinfo : EIATTR_SW_WAR
	.align		4
.L_55:
        /*0cac*/ 	.byte	0x04, 0x36
        /*0cae*/ 	.short	(.L_57 - .L_56)
.L_56:
        /*0cb0*/ 	.word	0x00000008
.L_57:


//--------------------- .nv.callgraph             --------------------------
	.section	.nv.callgraph,"",@"SHT_CUDA_CALLGRAPH"
	.align	4
	.sectionentsize	8
	.align		4
        /*0000*/ 	.word	0x00000000
	.align		4
        /*0004*/ 	.word	0xffffffff
	.align		4
        /*0008*/ 	.word	index@(_ZN7cutlass13device_kernelINS_4conv6kernel13ConvUniversalINS1_16ConvProblemShapeILNS1_8OperatorE0ELi3EEENS1_10collective14CollectiveConvINS1_47MainloopSm100TmaUmmaWarpSpecializedImplicitGemmILS5_0ELi26ELi3ELi1ELi2EN4cute5tupleIJNSA_1CILi1EEESD_SD_EEEEENSB_IJNSC_ILi64EEESG_NSB_IJNSC_ILi32EEEEEEEEENS_10bfloat16_tESK_NSA_8TiledMMAINSA_8MMA_AtomIJNSA_20SM100_MMA_F16BF16_SSISK_SK_fLi64ELi64ELNSA_4UMMA5MajorE0ELSP_0ELNSO_7ScaleInE0ELSQ_0EEEEEENSA_6LayoutISE_NSB_IJNSC_ILi0EEESU_SU_EEEEENSB_IJNSA_10UnderscoreESX_SX_EEEEENS7_6detail27Sm100ImplicitGemmTileTraitsINSA_20SM90_TMA_LOAD_IM2COLENSA_14ComposedLayoutINSA_7SwizzleILi2ELi4ELi3EEENSA_18smem_ptr_flag_bitsILi16EEENST_INSB_IJNSC_ILi8EEESH_EEENSB_IJSH_SD_EEEEEEEvEENS11_INSA_13SM90_TMA_LOADES1C_vEEEENS_8epilogue10collective18CollectiveEpilogueINS1H_23Sm100TmaWarpSpecializedILi3ELi2ELi16ELb1ELb0EEEJSJ_NSB_IJNST_ISG_SD_EENST_ISH_SD_EEEEESK_NSB_IJNSB_IJllllEEESD_SU_EEESK_S1Q_NS1H_6fusion15FusionCallbacksIS1L_NS1R_17LinearCombinationISK_fSK_fLNS_15FloatRoundStyleE2EEESJ_S1O_JEEENSA_5SM1004TMEM4LOAD26SM100_TMEM_LOAD_16dp256b4xES12_S1C_NSA_17SM75_U32x4_LDSM_NENSA_21SM90_TMA_STORE_IM2COLES1C_NSA_17SM90_U32x4_STSM_NENSA_39AutoVectorizingCopyWithAssumedAlignmentILi128EEEEEEvvEEEEvNT_6ParamsE)
	.align		4
        /*000c*/ 	.word	index@(__assertfail)
	.align		4
        /*0010*/ 	.word	0x00000000
	.align		4
        /*0014*/ 	.word	0xfffffffe
	.align		4
        /*0018*/ 	.word	0x00000000
	.align		4
        /*001c*/ 	.word	0xfffffffd
	.align		4
        /*0020*/ 	.word	0x00000000
	.align		4
        /*0024*/ 	.word	0xfffffffc


//--------------------- .nv.constant4             --------------------------
	.section	.nv.constant4,"a",@progbits
	.align	8
	.align		8
.nv.constant4:
        /*0000*/ 	.dword	__assertfail
	.align		8
        /*0008*/ 	.dword	__unnamed_1
	.align		8
        /*0010*/ 	.dword	__unnamed_2
	.align		8
        /*0018*/ 	.dword	_ZN39_INTERNAL_4a53f6e5_4_k_cu_c811d0e2_29514cuda3std3__45__cpo5beginE
	.align		8
        /*0020*/ 	.dword	_ZN39_INTERNAL_4a53f6e5_4_k_cu_c811d0e2_29514cuda3std3__45__cpo3endE
	.align		8
        /*0028*/ 	.dword	_ZN39_INTERNAL_4a53f6e5_4_k_cu_c811d0e2_29514cuda3std3__45__cpo6cbeginE
	.align		8
        /*0030*/ 	.dword	_ZN39_INTERNAL_4a53f6e5_4_k_cu_c811d0e2_29514cuda3std3__45__cpo4cendE
	.align		8
        /*0038*/ 	.dword	_ZN39_INTERNAL_4a53f6e5_4_k_cu_c811d0e2_29514cuda3std3__441_GLOBAL__N__4a53f6e5_4_k_cu_c811d0e2_29516ignoreE
	.align		8
        /*0040*/ 	.dword	_ZN39_INTERNAL_4a53f6e5_4_k_cu_c811d0e2_29514cuda3std3__419piecewise_constructE
	.align		8
        /*0048*/ 	.dword	_ZN39_INTERNAL_4a53f6e5_4_k_cu_c811d0e2_29514cuda3std3__48in_placeE
	.align		8
        /*0050*/ 	.dword	_ZN39_INTERNAL_4a53f6e5_4_k_cu_c811d0e2_29514cuda3std6ranges3__45__cpo4swapE
	.align		8
        /*0058*/ 	.dword	_ZN39_INTERNAL_4a53f6e5_4_k_cu_c811d0e2_29514cuda3std6ranges3__45__cpo9iter_moveE
	.align		8
        /*0060*/ 	.dword	_ZN39_INTERNAL_4a53f6e5_4_k_cu_c811d0e2_29514cute7productE
	.align		8
        /*0068*/ 	.dword	_ZN39_INTERNAL_4a53f6e5_4_k_cu_c811d0e2_29514cute1_E
	.align		8
        /*0070*/ 	.dword	$str$27
	.align		8
        /*0078*/ 	.dword	$str$28
	.align		8
        /*0080*/ 	.dword	$str$29
	.align		8
        /*0088*/ 	.dword	$str$30


//--------------------- .text._ZN7cutlass13device_kernelINS_4conv6kernel13ConvUniversalINS1_16ConvProblemShapeILNS1_8OperatorE0ELi3EEENS1_10collective14CollectiveConvINS1_47MainloopSm100TmaUmmaWarpSpecializedImplicitGemmILS5_0ELi26ELi3ELi1ELi2EN4cute5tupleIJNSA_1CILi1EEESD_SD_EEEEENSB_IJNSC_ILi64EEESG_NSB_IJNSC_ILi32EEEEEEEEENS_10bfloat16_tESK_NSA_8TiledMMAINSA_8MMA_AtomIJNSA_20SM100_MMA_F16BF16_SSISK_SK_fLi64ELi64ELNSA_4UMMA5MajorE0ELSP_0ELNSO_7ScaleInE0ELSQ_0EEEEEENSA_6LayoutISE_NSB_IJNSC_ILi0EEESU_SU_EEEEENSB_IJNSA_10UnderscoreESX_SX_EEEEENS7_6detail27Sm100ImplicitGemmTileTraitsINSA_20SM90_TMA_LOAD_IM2COLENSA_14ComposedLayoutINSA_7SwizzleILi2ELi4ELi3EEENSA_18smem_ptr_flag_bitsILi16EEENST_INSB_IJNSC_ILi8EEESH_EEENSB_IJSH_SD_EEEEEEEvEENS11_INSA_13SM90_TMA_LOADES1C_vEEEENS_8epilogue10collective18CollectiveEpilogueINS1H_23Sm100TmaWarpSpecializedILi3ELi2ELi16ELb1ELb0EEEJSJ_NSB_IJNST_ISG_SD_EENST_ISH_SD_EEEEESK_NSB_IJNSB_IJllllEEESD_SU_EEESK_S1Q_NS1H_6fusion15FusionCallbacksIS1L_NS1R_17LinearCombinationISK_fSK_fLNS_15FloatRoundStyleE2EEESJ_S1O_JEEENSA_5SM1004TMEM4LOAD26SM100_TMEM_LOAD_16dp256b4xES12_S1C_NSA_17SM75_U32x4_LDSM_NENSA_21SM90_TMA_STORE_IM2COLES1C_NSA_17SM90_U32x4_STSM_NENSA_39AutoVectorizingCopyWithAssumedAlignmentILi128EEEEEEvvEEEEvNT_6ParamsE --------------------------
	.section	.text._ZN7cutlass13device_kernelINS_4conv6kernel13ConvUniversalINS1_16ConvProblemShapeILNS1_8OperatorE0ELi3EEENS1_10collective14CollectiveConvINS1_47MainloopSm100TmaUmmaWarpSpecializedImplicitGemmILS5_0ELi26ELi3ELi1ELi2EN4cute5tupleIJNSA_1CILi1EEESD_SD_EEEEENSB_IJNSC_ILi64EEESG_NSB_IJNSC_ILi32EEEEEEEEENS_10bfloat16_tESK_NSA_8TiledMMAINSA_8MMA_AtomIJNSA_20SM100_MMA_F16BF16_SSISK_SK_fLi64ELi64ELNSA_4UMMA5MajorE0ELSP_0ELNSO_7ScaleInE0ELSQ_0EEEEEENSA_6LayoutISE_NSB_IJNSC_ILi0EEESU_SU_EEEEENSB_IJNSA_10UnderscoreESX_SX_EEEEENS7_6detail27Sm100ImplicitGemmTileTraitsINSA_20SM90_TMA_LOAD_IM2COLENSA_14ComposedLayoutINSA_7SwizzleILi2ELi4ELi3EEENSA_18smem_ptr_flag_bitsILi16EEENST_INSB_IJNSC_ILi8EEESH_EEENSB_IJSH_SD_EEEEEEEvEENS11_INSA_13SM90_TMA_LOADES1C_vEEEENS_8epilogue10collective18CollectiveEpilogueINS1H_23Sm100TmaWarpSpecializedILi3ELi2ELi16ELb1ELb0EEEJSJ_NSB_IJNST_ISG_SD_EENST_ISH_SD_EEEEESK_NSB_IJNSB_IJllllEEESD_SU_EEESK_S1Q_NS1H_6fusion15FusionCallbacksIS1L_NS1R_17LinearCombinationISK_fSK_fLNS_15FloatRoundStyleE2EEESJ_S1O_JEEENSA_5SM1004TMEM4LOAD26SM100_TMEM_LOAD_16dp256b4xES12_S1C_NSA_17SM75_U32x4_LDSM_NENSA_21SM90_TMA_STORE_IM2COLES1C_NSA_17SM90_U32x4_STSM_NENSA_39AutoVectorizingCopyWithAssumedAlignmentILi128EEEEEEvvEEEEvNT_6ParamsE,"ax",@progbits
	.align	128
.text._ZN7cutlass13device_kernelINS_4conv6kernel13ConvUniversalINS1_16ConvProblemShapeILNS1_8OperatorE0ELi3EEENS1_10collective14CollectiveConvINS1_47MainloopSm100TmaUmmaWarpSpecializedImplicitGemmILS5_0ELi26ELi3ELi1ELi2EN4cute5tupleIJNSA_1CILi1EEESD_SD_EEEEENSB_IJNSC_ILi64EEESG_NSB_IJNSC_ILi32EEEEEEEEENS_10bfloat16_tESK_NSA_8TiledMMAINSA_8MMA_AtomIJNSA_20SM100_MMA_F16BF16_SSISK_SK_fLi64ELi64ELNSA_4UMMA5MajorE0ELSP_0ELNSO_7ScaleInE0ELSQ_0EEEEEENSA_6LayoutISE_NSB_IJNSC_ILi0EEESU_SU_EEEEENSB_IJNSA_10UnderscoreESX_SX_EEEEENS7_6detail27Sm100ImplicitGemmTileTraitsINSA_20SM90_TMA_LOAD_IM2COLENSA_14ComposedLayoutINSA_7SwizzleILi2ELi4ELi3EEENSA_18smem_ptr_flag_bitsILi16EEENST_INSB_IJNSC_ILi8EEESH_EEENSB_IJSH_SD_EEEEEEEvEENS11_INSA_13SM90_TMA_LOADES1C_vEEEENS_8epilogue10collective18CollectiveEpilogueINS1H_23Sm100TmaWarpSpecializedILi3ELi2ELi16ELb1ELb0EEEJSJ_NSB_IJNST_ISG_SD_EENST_ISH_SD_EEEEESK_NSB_IJNSB_IJllllEEESD_SU_EEESK_S1Q_NS1H_6fusion15FusionCallbacksIS1L_NS1R_17LinearCombinationISK_fSK_fLNS_15FloatRoundStyleE2EEESJ_S1O_JEEENSA_5SM1004TMEM4LOAD26SM100_TMEM_LOAD_16dp256b4xES12_S1C_NSA_17SM75_U32x4_LDSM_NENSA_21SM90_TMA_STORE_IM2COLES1C_NSA_17SM90_U32x4_STSM_NENSA_39AutoVectorizingCopyWithAssumedAlignmentILi128EEEEEEvvEEEEvNT_6ParamsE:
        .type           _ZN7cutlass13device_kernelINS_4conv6kernel13ConvUniversalINS1_16ConvProblemShapeILNS1_8OperatorE0ELi3EEENS1_10collective14CollectiveConvINS1_47MainloopSm100TmaUmmaWarpSpecializedImplicitGemmILS5_0ELi26ELi3ELi1ELi2EN4cute5tupleIJNSA_1CILi1EEESD_SD_EEEEENSB_IJNSC_ILi64EEESG_NSB_IJNSC_ILi32EEEEEEEEENS_10bfloat16_tESK_NSA_8TiledMMAINSA_8MMA_AtomIJNSA_20SM100_MMA_F16BF16_SSISK_SK_fLi64ELi64ELNSA_4UMMA5MajorE0ELSP_0ELNSO_7ScaleInE0ELSQ_0EEEEEENSA_6LayoutISE_NSB_IJNSC_ILi0EEESU_SU_EEEEENSB_IJNSA_10UnderscoreESX_SX_EEEEENS7_6detail27Sm100ImplicitGemmTileTraitsINSA_20SM90_TMA_LOAD_IM2COLENSA_14ComposedLayoutINSA_7SwizzleILi2ELi4ELi3EEENSA_18smem_ptr_flag_bitsILi16EEENST_INSB_IJNSC_ILi8EEESH_EEENSB_IJSH_SD_EEEEEEEvEENS11_INSA_13SM90_TMA_LOADES1C_vEEEENS_8epilogue10collective18CollectiveEpilogueINS1H_23Sm100TmaWarpSpecializedILi3ELi2ELi16ELb1ELb0EEEJSJ_NSB_IJNST_ISG_SD_EENST_ISH_SD_EEEEESK_NSB_IJNSB_IJllllEEESD_SU_EEESK_S1Q_NS1H_6fusion15FusionCallbacksIS1L_NS1R_17LinearCombinationISK_fSK_fLNS_15FloatRoundStyleE2EEESJ_S1O_JEEENSA_5SM1004TMEM4LOAD26SM100_TMEM_LOAD_16dp256b4xES12_S1C_NSA_17SM75_U32x4_LDSM_NENSA_21SM90_TMA_STORE_IM2COLES1C_NSA_17SM90_U32x4_STSM_NENSA_39AutoVectorizingCopyWithAssumedAlignmentILi128EEEEEEvvEEEEvNT_6ParamsE,@function
        .size           _ZN7cutlass13device_kernelINS_4conv6kernel13ConvUniversalINS1_16ConvProblemShapeILNS1_8OperatorE0ELi3EEENS1_10collective14CollectiveConvINS1_47MainloopSm100TmaUmmaWarpSpecializedImplicitGemmILS5_0ELi26ELi3ELi1ELi2EN4cute5tupleIJNSA_1CILi1EEESD_SD_EEEEENSB_IJNSC_ILi64EEESG_NSB_IJNSC_ILi32EEEEEEEEENS_10bfloat16_tESK_NSA_8TiledMMAINSA_8MMA_AtomIJNSA_20SM100_MMA_F16BF16_SSISK_SK_fLi64ELi64ELNSA_4UMMA5MajorE0ELSP_0ELNSO_7ScaleInE0ELSQ_0EEEEEENSA_6LayoutISE_NSB_IJNSC_ILi0EEESU_SU_EEEEENSB_IJNSA_10UnderscoreESX_SX_EEEEENS7_6detail27Sm100ImplicitGemmTileTraitsINSA_20SM90_TMA_LOAD_IM2COLENSA_14ComposedLayoutINSA_7SwizzleILi2ELi4ELi3EEENSA_18smem_ptr_flag_bitsILi16EEENST_INSB_IJNSC_ILi8EEESH_EEENSB_IJSH_SD_EEEEEEEvEENS11_INSA_13SM90_TMA_LOADES1C_vEEEENS_8epilogue10collective18CollectiveEpilogueINS1H_23Sm100TmaWarpSpecializedILi3ELi2ELi16ELb1ELb0EEEJSJ_NSB_IJNST_ISG_SD_EENST_ISH_SD_EEEEESK_NSB_IJNSB_IJllllEEESD_SU_EEESK_S1Q_NS1H_6fusion15FusionCallbacksIS1L_NS1R_17LinearCombinationISK_fSK_fLNS_15FloatRoundStyleE2EEESJ_S1O_JEEENSA_5SM1004TMEM4LOAD26SM100_TMEM_LOAD_16dp256b4xES12_S1C_NSA_17SM75_U32x4_LDSM_NENSA_21SM90_TMA_STORE_IM2COLES1C_NSA_17SM90_U32x4_STSM_NENSA_39AutoVectorizingCopyWithAssumedAlignmentILi128EEEEEEvvEEEEvNT_6ParamsE,(.L_x_210 - _ZN7cutlass13device_kernelINS_4conv6kernel13ConvUniversalINS1_16ConvProblemShapeILNS1_8OperatorE0ELi3EEENS1_10collective14CollectiveConvINS1_47MainloopSm100TmaUmmaWarpSpecializedImplicitGemmILS5_0ELi26ELi3ELi1ELi2EN4cute5tupleIJNSA_1CILi1EEESD_SD_EEEEENSB_IJNSC_ILi64EEESG_NSB_IJNSC_ILi32EEEEEEEEENS_10bfloat16_tESK_NSA_8TiledMMAINSA_8MMA_AtomIJNSA_20SM100_MMA_F16BF16_SSISK_SK_fLi64ELi64ELNSA_4UMMA5MajorE0ELSP_0ELNSO_7ScaleInE0ELSQ_0EEEEEENSA_6LayoutISE_NSB_IJNSC_ILi0EEESU_SU_EEEEENSB_IJNSA_10UnderscoreESX_SX_EEEEENS7_6detail27Sm100ImplicitGemmTileTraitsINSA_20SM90_TMA_LOAD_IM2COLENSA_14ComposedLayoutINSA_7SwizzleILi2ELi4ELi3EEENSA_18smem_ptr_flag_bitsILi16EEENST_INSB_IJNSC_ILi8EEESH_EEENSB_IJSH_SD_EEEEEEEvEENS11_INSA_13SM90_TMA_LOADES1C_vEEEENS_8epilogue10collective18CollectiveEpilogueINS1H_23Sm100TmaWarpSpecializedILi3ELi2ELi16ELb1ELb0EEEJSJ_NSB_IJNST_ISG_SD_EENST_ISH_SD_EEEEESK_NSB_IJNSB_IJllllEEESD_SU_EEESK_S1Q_NS1H_6fusion15FusionCallbacksIS1L_NS1R_17LinearCombinationISK_fSK_fLNS_15FloatRoundStyleE2EEESJ_S1O_JEEENSA_5SM1004TMEM4LOAD26SM100_TMEM_LOAD_16dp256b4xES12_S1C_NSA_17SM75_U32x4_LDSM_NENSA_21SM90_TMA_STORE_IM2COLES1C_NSA_17SM90_U32x4_STSM_NENSA_39AutoVectorizingCopyWithAssumedAlignmentILi128EEEEEEvvEEEEvNT_6ParamsE)
        .other          _ZN7cutlass13device_kernelINS_4conv6kernel13ConvUniversalINS1_16ConvProblemShapeILNS1_8OperatorE0ELi3EEENS1_10collective14CollectiveConvINS1_47MainloopSm100TmaUmmaWarpSpecializedImplicitGemmILS5_0ELi26ELi3ELi1ELi2EN4cute5tupleIJNSA_1CILi1EEESD_SD_EEEEENSB_IJNSC_ILi64EEESG_NSB_IJNSC_ILi32EEEEEEEEENS_10bfloat16_tESK_NSA_8TiledMMAINSA_8MMA_AtomIJNSA_20SM100_MMA_F16BF16_SSISK_SK_fLi64ELi64ELNSA_4UMMA5MajorE0ELSP_0ELNSO_7ScaleInE0ELSQ_0EEEEEENSA_6LayoutISE_NSB_IJNSC_ILi0EEESU_SU_EEEEENSB_IJNSA_10UnderscoreESX_SX_EEEEENS7_6detail27Sm100ImplicitGemmTileTraitsINSA_20SM90_TMA_LOAD_IM2COLENSA_14ComposedLayoutINSA_7SwizzleILi2ELi4ELi3EEENSA_18smem_ptr_flag_bitsILi16EEENST_INSB_IJNSC_ILi8EEESH_EEENSB_IJSH_SD_EEEEEEEvEENS11_INSA_13SM90_TMA_LOADES1C_vEEEENS_8epilogue10collective18CollectiveEpilogueINS1H_23Sm100TmaWarpSpecializedILi3ELi2ELi16ELb1ELb0EEEJSJ_NSB_IJNST_ISG_SD_EENST_ISH_SD_EEEEESK_NSB_IJNSB_IJllllEEESD_SU_EEESK_S1Q_NS1H_6fusion15FusionCallbacksIS1L_NS1R_17LinearCombinationISK_fSK_fLNS_15FloatRoundStyleE2EEESJ_S1O_JEEENSA_5SM1004TMEM4LOAD26SM100_TMEM_LOAD_16dp256b4xES12_S1C_NSA_17SM75_U32x4_LDSM_NENSA_21SM90_TMA_STORE_IM2COLES1C_NSA_17SM90_U32x4_STSM_NENSA_39AutoVectorizingCopyWithAssumedAlignmentILi128EEEEEEvvEEEEvNT_6ParamsE,@"STO_CUDA_ENTRY STV_DEFAULT"
_ZN7cutlass13device_kernelINS_4conv6kernel13ConvUniversalINS1_16ConvProblemShapeILNS1_8OperatorE0ELi3EEENS1_10collective14CollectiveConvINS1_47MainloopSm100TmaUmmaWarpSpecializedImplicitGemmILS5_0ELi26ELi3ELi1ELi2EN4cute5tupleIJNSA_1CILi1EEESD_SD_EEEEENSB_IJNSC_ILi64EEESG_NSB_IJNSC_ILi32EEEEEEEEENS_10bfloat16_tESK_NSA_8TiledMMAINSA_8MMA_AtomIJNSA_20SM100_MMA_F16BF16_SSISK_SK_fLi64ELi64ELNSA_4UMMA5MajorE0ELSP_0ELNSO_7ScaleInE0ELSQ_0EEEEEENSA_6LayoutISE_NSB_IJNSC_ILi0EEESU_SU_EEEEENSB_IJNSA_10UnderscoreESX_SX_EEEEENS7_6detail27Sm100ImplicitGemmTileTraitsINSA_20SM90_TMA_LOAD_IM2COLENSA_14ComposedLayoutINSA_7SwizzleILi2ELi4ELi3EEENSA_18smem_ptr_flag_bitsILi16EEENST_INSB_IJNSC_ILi8EEESH_EEENSB_IJSH_SD_EEEEEEEvEENS11_INSA_13SM90_TMA_LOADES1C_vEEEENS_8epilogue10collective18CollectiveEpilogueINS1H_23Sm100TmaWarpSpecializedILi3ELi2ELi16ELb1ELb0EEEJSJ_NSB_IJNST_ISG_SD_EENST_ISH_SD_EEEEESK_NSB_IJNSB_IJllllEEESD_SU_EEESK_S1Q_NS1H_6fusion15FusionCallbacksIS1L_NS1R_17LinearCombinationISK_fSK_fLNS_15FloatRoundStyleE2EEESJ_S1O_JEEENSA_5SM1004TMEM4LOAD26SM100_TMEM_LOAD_16dp256b4xES12_S1C_NSA_17SM75_U32x4_LDSM_NENSA_21SM90_TMA_STORE_IM2COLES1C_NSA_17SM90_U32x4_STSM_NENSA_39AutoVectorizingCopyWithAssumedAlignmentILi128EEEEEEvvEEEEvNT_6ParamsE:
[----:B------:R-:W1:Y:S01]  /*0000*/  LDC R1, c[0x0][0x37c] ;  /* 0x0000df00ff017b82 */ /* 0x000e620000000800 */
[----:B------:R-:W2:Y:S07]  /*0010*/  S2R R50, SR_TID.X ;  /* 0x0000000000327919 */ /* 0x000eae0000002100 */
[----:B------:R-:W3:Y:S01]  /*0020*/  LDC.64 R2, c[0x0][0x990] ;  /* 0x00026400ff027b82 */ /* 0x000ee20000000a00 */
[----:B------:R-:W-:Y:S01]  /*0030*/  ELECT P2, URZ, PT ;  /* 0x0000000000ff782f */ /* 0x000fe20003840000 */
[----:B-1----:R-:W-:Y:S01]  /*0040*/  VIADD R1, R1, 0xfffffff8 ;  /* 0xfffffff801017836 */ /* 0x002fe20000000000 */
[----:B------:R-:W-:-:S02]  /*0050*/  PRMT R51, RZ, 0x7610, R51 ;  /* 0x00007610ff337816 */ /* 0x000fc40000000033 */
[----:B---3--:R-:W-:-:S04]  /*0060*/  ISETP.NE.U32.AND P0, PT, R2, RZ, PT ;  /* 0x000000ff0200720c */ /* 0x008fc80003f05070 */
[----:B------:R-:W-:Y:S02]  /*0070*/  ISETP.NE.AND.EX P0, PT, R3, RZ, PT, P0 ;  /* 0x000000ff0300720c */ /* 0x000fe40003f05300 */
[----:B--2---:R-:W-:-:S05]  /*0080*/  SHF.R.U32.HI R52, RZ, 0x5, R50 ;  /* 0x00000005ff347819 */ /* 0x004fca0000011632 */
[----:B------:R-:W1:Y:S02]  /*0090*/  SHFL.IDX PT, R0, R52, RZ, 0x1f ;  /* 0x00001fff34007589 */ /* 0x000e6400000e0000 */
[----:B-1----:R-:W-:-:S04]  /*00a0*/  R2UR UR15, R0 ;  /* 0x00000000000f72ca */ /* 0x002fc800000e0000 */
[----:B------:R-:W-:Y:S05]  /*00b0*/  @P0 BRA `(.L_x_0) ;  /* 0x0000000000300947 */ /* 0x000fea0003800000 */
[----:B------:R-:W1:Y:S02]  /*00c0*/  LDCU.64 UR4, c[0x0][0x988] ;  /* 0x00013100ff0477ac */ /* 0x000e640008000a00 */
[----:B-1----:R-:W-:-:S04]  /*00d0*/  UISETP.NE.U32.AND UP0, UPT, UR4, URZ, UPT ;  /* 0x000000ff0400728c */ /* 0x002fc8000bf05070 */
[----:B------:R-:W-:-:S09]  /*00e0*/  UISETP.NE.AND.EX UP0, UPT, UR5, URZ, UPT, UP0 ;  /* 0x000000ff0500728c */ /* 0x000fd2000bf05300 */
[----:B------:R-:W-:Y:S05]  /*00f0*/  BRA.U !UP0, `(.L_x_1) ;  /* 0x0000000108147547 */ /* 0x000fea000b800000 */
[----:B------:R-:W1:Y:S01]  /*0100*/  LDC.64 R26, c[0x0][0x988] ;  /* 0x00026200ff1a7b82 */ /* 0x000e620000000a00 */
[----:B------:R-:W1:Y:S02]  /*0110*/  LDCU.64 UR4, c[0x0][0x358] ;  /* 0x00006b00ff0477ac */ /* 0x000e640008000a00 */
[----:B-1----:R1:W5:Y:S01]  /*0120*/  LDG.E R26, desc[UR4][R26.64] ;  /* 0x000000041a1a7981 */ /* 0x002362000c1e1900 */
[----:B------:R-:W-:Y:S01]  /*0130*/  HFMA2 R51, -RZ, RZ, 0, 5.9604644775390625e-08 ;  /* 0x00000001ff337431 */ /* 0x000fe200000001ff */
[----:B------:R-:W-:Y:S05]  /*0140*/  BRA `(.L_x_0) ;  /* 0x00000000000c7947 */ /* 0x000fea0003800000 */
.L_x_1:
[----:B------:R-:W1:Y:S01]  /*0150*/  LDCU UR4, c[0x0][0x980] ;  /* 0x00013000ff0477ac */ /* 0x000e620008000800 */
[----:B------:R-:W-:Y:S01]  /*0160*/  HFMA2 R51, -RZ, RZ, 0, 5.9604644775390625e-08 ;  /* 0x00000001ff337431 */ /* 0x000fe200000001ff */
[----:B-1----:R-:W-:-:S07]  /*0170*/  MOV R26, UR4 ;  /* 0x00000004001a7c02 */ /* 0x002fce0008000f00 */
.L_x_0:
[----:B------:R-:W2:Y:S02]  /*0180*/  LDCU.64 UR4, c[0x0][0x9b0] ;  /* 0x00013600ff0477ac */ /* 0x000ea40008000a00 */
[----:B--2---:R-:W-:-:S04]  /*0190*/  UISETP.NE.U32.AND UP0, UPT, UR4, URZ, UPT ;  /* 0x000000ff0400728c */ /* 0x004fc8000bf05070 */
[----:B------:R-:W-:-:S09]  /*01a0*/  UISETP.NE.AND.EX UP0, UPT, UR5, URZ, UPT, UP0 ;  /* 0x000000ff0500728c */ /* 0x000fd2000bf05300 */
[----:B------:R-:W-:Y:S05]  /*01b0*/  BRA.U UP0, `(.L_x_2) ;  /* 0x0000000100287547 */ /* 0x000fea000b800000 */
[----:B------:R-:W2:Y:S02]  /*01c0*/  LDCU.64 UR4, c[0x0][0x9a8] ;  /* 0x00013500ff0477ac */ /* 0x000ea40008000a00 */
[----:B--2---:R-:W-:-:S04]  /*01d0*/  UISETP.NE.U32.AND UP0, UPT, UR4, URZ, UPT ;  /* 0x000000ff0400728c */ /* 0x004fc8000bf05070 */
[----:B------:R-:W-:-:S09]  /*01e0*/  UISETP.NE.AND.EX UP0, UPT, UR5, URZ, UPT, UP0 ;  /* 0x000000ff0500728c */ /* 0x000fd2000bf05300 */
[----:B------:R-:W-:Y:S05]  /*01f0*/  BRA.U !UP0, `(.L_x_3) ;  /* 0x0000000108107547 */ /* 0x000fea000b800000 */
[----:B------:R-:W2:Y:S01]  /*0200*/  LDC.64 R24, c[0x0][0x9a8] ;  /* 0x00026a00ff187b82 */ /* 0x000ea20000000a00 */
[----:B------:R-:W2:Y:S02]  /*0210*/  LDCU.64 UR4, c[0x0][0x358] ;  /* 0x00006b00ff0477ac */ /* 0x000ea40008000a00 */
[----:B--2---:R2:W5:Y:S01]  /*0220*/  LDG.E R24, desc[UR4][R24.64] ;  /* 0x0000000418187981 */ /* 0x004562000c1e1900 */
[----:B------:R-:W-:Y:S05]  /*0230*/  BRA `(.L_x_2) ;  /* 0x0000000000087947 */ /* 0x000fea0003800000 */
.L_x_3:
[----:B------:R-:W2:Y:S02]  /*0240*/  LDCU UR4, c[0x0][0x9a0] ;  /* 0x00013400ff0477ac */ /* 0x000ea40008000800 */
[----:B--2---:R-:W-:Y:S02]  /*0250*/  MOV R24, UR4 ;  /* 0x0000000400187c02 */ /* 0x004fe40008000f00 */
.L_x_2:
[----:B------:R-:W3:Y:S01]  /*0260*/  LDC.64 R4, c[0x0][0x988] ;  /* 0x00026200ff047b82 */ /* 0x000ee20000000a00 */
[----:B------:R-:W-:Y:S01]  /*0270*/  IMAD.U32 R0, RZ, RZ, UR15 ;  /* 0x0000000fff007e24 */ /* 0x000fe2000f8e00ff */
[----:B------:R-:W-:Y:S01]  /*0280*/  ISETP.EQ.U32.AND P4, PT, R2, RZ, PT ;  /* 0x000000ff0200720c */ /* 0x000fe20003f82070 */
[----:B------:R-:W-:Y:S03]  /*0290*/  BSSY.RECONVERGENT B0, `(.L_x_4) ;  /* 0x0000012000007945 */ /* 0x000fe60003800200 */
[----:B------:R-:W-:Y:S02]  /*02a0*/  ISETP.NE.OR P1, PT, R0, 0x1, !P2 ;  /* 0x000000010000780c */ /* 0x000fe40005725670 */
[----:B---3--:R-:W-:-:S04]  /*02b0*/  ISETP.NE.U32.AND P0, PT, R4, RZ, PT ;  /* 0x000000ff0400720c */ /* 0x008fc80003f05070 */
[----:B------:R-:W-:-:S13]  /*02c0*/  ISETP.NE.AND.EX P0, PT, R5, RZ, PT, P0 ;  /* 0x000000ff0500720c */ /* 0x000fda0003f05300 */
[----:B------:R-:W-:Y:S01]  /*02d0*/  VOTEU.ANY UP3, P0 ;  /* 0x0000000000ff7886 */ /* 0x000fe20000060100 */
[----:B------:R-:W-:Y:S02]  /*02e0*/  PLOP3.LUT P3, PT, PT, PT, UP3, 0x80, 0x8 ;  /* 0x000000000008781c */ /* 0x000fe40003f6f038 */
[----:B------:R-:W-:Y:S02]  /*02f0*/  ISETP.NE.OR P0, PT, R0, 0x3, !P2 ;  /* 0x000000030000780c */ /* 0x000fe40005705670 */
[----:B------:R-:W-:-:S04]  /*0300*/  ISETP.EQ.OR.EX P5, PT, R3, RZ, !P3, P4 ;  /* 0x000000ff0300720c */ /* 0x000fc80005fa2740 */
[----:B------:R-:W-:Y:S01]  /*0310*/  P2R R61, PR, RZ, 0x20 ;  /* 0x00000020ff3d7803 */ /* 0x000fe20000000000 */
[----:B------:R-:W-:Y:S05]  /*0320*/  @P1 BRA `(.L_x_5) ;  /* 0x0000000000201947 */ /* 0x000fea0003800000 */
[----:B------:R-:W3:Y:S02]  /*0330*/  LDCU.64 UR4, c[0x0][0x348] ;  /* 0x00006900ff0477ac */ /* 0x000ee40008000a00 */
[----:B---3--:R-:W-:Y:S02]  /*0340*/  UIADD3 UR6, UP1, UPT, UR4, 0x80, URZ ;  /* 0x0000008004067890 */ /* 0x008fe4000ff3e0ff */
[----:B------:R-:W-:Y:S02]  /*0350*/  UIADD3 UR4, UP0, UPT, UR4, 0x200, URZ ;  /* 0x0000020004047890 */ /* 0x000fe4000ff1e0ff */
[----:B------:R-:W-:Y:S02]  /*0360*/  UIADD3.X UR7, UPT, UPT, URZ, UR5, URZ, UP1, !UPT ;  /* 0x00000005ff077290 */ /* 0x000fe40008ffe4ff */
[----:B------:R-:W-:-:S07]  /*0370*/  UIADD3.X UR5, UPT, UPT, URZ, UR5, URZ, UP0, !UPT ;  /* 0x00000005ff057290 */ /* 0x000fce00087fe4ff */
[----:B------:R3:W-:Y:S02]  /*0380*/  UTMACCTL.PF [UR6] ;  /* 0x00000000060079b9 */ /* 0x0007e40008040000 */
[----:B------:R3:W-:Y:S02]  /*0390*/  UTMACCTL.PF [UR4] ;  /* 0x00000000040079b9 */ /* 0x0007e40008040000 */
[----:B---3--:R-:W-:Y:S01]  /*03a0*/  NOP ;  /* 0x0000000000007918 */ /* 0x008fe20000000000 */
.L_x_5:
[----:B------:R-:W-:Y:S05]  /*03b0*/  BSYNC.RECONVERGENT B0 ;  /* 0x0000000000007941 */ /* 0x000fea0003800200 */
.L_x_4:
[----:B------:R-:W-:Y:S04]  /*03c0*/  BSSY.RECONVERGENT B0, `(.L_x_6) ;  /* 0x000000a000007945 */ /* 0x000fe80003800200 */
        /* <DEDUP_REMOVED lines=9> */
.L_x_7:
[----:B------:R-:W-:Y:S05]  /*0460*/  BSYNC.RECONVERGENT B0 ;  /* 0x0000000000007941 */ /* 0x000fea0003800200 */
.L_x_6:
[----:B------:R-:W-:Y:S01]  /*0470*/  UPLOP3.LUT UP2, UPT, UPT, UPT, UPT, 0x80, 0x8 ;  /* 0x000000000008789c */ /* 0x000fe20003f4f070 */
[----:B------:R-:W-:Y:S10]  /*0480*/  @!P5 BRA `(.L_x_8) ;  /* 0x000000000024d947 */ /* 0x000ff40003800000 */
[----:B------:R-:W-:Y:S01]  /*0490*/  ISETP.NE.U32.AND P1, PT, R2, RZ, PT ;  /* 0x000000ff0200720c */ /* 0x000fe20003f25070 */
[----:B------:R-:W-:Y:S01]  /*04a0*/  USEL UR4, URZ, 0xffffffff, UP3 ;  /* 0xffffffffff047887 */ /* 0x000fe20009800000 */
[----:B-----5:R-:W-:Y:S02]  /*04b0*/  FSETP.NEU.AND P0, PT, R26, RZ, PT ;  /* 0x000000ff1a00720b */ /* 0x020fe40003f0d000 */
[----:B------:R-:W-:-:S11]  /*04c0*/  ISETP.NE.AND.EX P1, PT, R3, RZ, PT, P1 ;  /* 0x000000ff0300720c */ /* 0x000fd60003f25310 */
[----:B------:R-:W-:Y:S02]  /*04d0*/  VOTEU.ANY UP0, P0 ;  /* 0x0000000000ff7886 */ /* 0x000fe40000000100 */
[----:B------:R-:W-:-:S05]  /*04e0*/  VOTEU.ANY UP1, P1 ;  /* 0x0000000000ff7886 */ /* 0x000fca0000820100 */
[----:B------:R-:W-:-:S04]  /*04f0*/  @!UP1 USEL UR4, URZ, 0xffffffff, UP0 ;  /* 0xffffffffff049887 */ /* 0x000fc80008000000 */
[----:B------:R-:W-:-:S04]  /*0500*/  ULOP3.LUT UR4, UR4, 0x1, URZ, 0xc0, !UPT ;  /* 0x0000000104047892 */ /* 0x000fc8000f8ec0ff */
[----:B------:R-:W-:-:S11]  /*0510*/  UISETP.NE.U32.AND UP2, UPT, UR4, 0x1, UPT ;  /* 0x000000010400788c */ /* 0x000fd6000bf45070 */
.L_x_8:
[----:B------:R-:W3:Y:S01]  /*0520*/  SHFL.IDX PT, R2, R52, RZ, 0x1f ;  /* 0x00001fff34027589 */ /* 0x000ee200000e0000 */
[----:B------:R-:W-:-:S04]  /*0530*/  UISETP.NE.AND UP0, UPT, UR15, 0x2, UPT ;  /* 0x000000020f00788c */ /* 0x000fc8000bf05270 */
[----:B------:R-:W-:Y:S01]  /*0540*/  USEL UR46, URZ, 0x1, UP0 ;  /* 0x00000001ff2e7887 */ /* 0x000fe20008000000 */
[----:B---3--:R-:W-:-:S13]  /*0550*/  ISETP.NE.AND P0, PT, R2, RZ, PT ;  /* 0x000000ff0200720c */ /* 0x008fda0003f05270 */
[----:B------:R-:W-:Y:S05]  /*0560*/  @P0 BRA `(.L_x_9) ;  /* 0x0000000400040947 */ /* 0x000fea0003800000 */
[----:B------:R-:W-:Y:S01]  /*0570*/  ELECT P0, URZ, PT ;  /* 0x0000000000ff782f */ /* 0x000fe20003800000 */
[----:B------:R-:W-:-:S12]  /*0580*/  BSSY.RECONVERGENT B0, `(.L_x_9) ;  /* 0x000003f000007945 */ /* 0x000fd80003800200 */
[----:B------:R-:W-:Y:S05]  /*0590*/  @!P0 BRA `(.L_x_10) ;  /* 0x0000000000f48947 */ /* 0x000fea0003800000 */
[----:B------:R-:W3:Y:S01]  /*05a0*/  S2UR UR4, SR_CgaCtaId ;  /* 0x00000000000479c3 */ /* 0x000ee20000008800 */
[----:B------:R-:W-:Y:S01]  /*05b0*/  UMOV UR5, 0x400 ;  /* 0x0000040000057882 */ /* 0x000fe20000000000 */
[----:B------:R-:W-:Y:S02]  /*05c0*/  UMOV UR6, 0x1 ;  /* 0x0000000100067882 */ /* 0x000fe40000000000 */
[----:B------:R-:W-:-:S04]  /*05d0*/  UIADD3 UR6, UPT, UPT, -UR6, 0x100000, URZ ;  /* 0x0010000006067890 */ /* 0x000fc8000fffe1ff */
[----:B------:R-:W-:Y:S02]  /*05e0*/  USHF.L.U32 UR7, UR6, 0xb, URZ ;  /* 0x0000000b06077899 */ /* 0x000fe400080006ff */
[----:B------:R-:W-:Y:S02]  /*05f0*/  USHF.L.U32 UR6, UR6, 0x1, URZ ;  /* 0x0000000106067899 */ /* 0x000fe400080006ff */
[----:B---3--:R-:W-:Y:S01]  /*0600*/  ULEA UR4, UR4, UR5, 0x18 ;  /* 0x0000000504047291 */ /* 0x008fe2000f8ec0ff */
[----:B------:R-:W3:Y:S11]  /*0610*/  FENCE.VIEW.ASYNC.S ;  /* 0x00000000000073c6 */ /* 0x000ef60000000000 */
[----:B---3--:R3:W4:Y:S01]  /*0620*/  SYNCS.EXCH.64 URZ, [UR4], UR6 ;  /* 0x0000000604ff75b2 */ /* 0x0087220008000100 */
[----:B------:R3:W1:Y:S01]  /*0630*/  SYNCS.EXCH.64 URZ, [UR4+0xd0], UR6 ;  /* 0x0000d00604ff75b2 */ /* 0x0006620008000100 */
        /* <DEDUP_REMOVED lines=49> */
[----:B------:R3:W1:Y:S02]  /*0950*/  SYNCS.EXCH.64 URZ, [UR4+0x198], UR6 ;  /* 0x0001980604ff75b2 */ /* 0x0006640008000100 */
[----:B---34-:R-:W-:Y:S01]  /*0960*/  NOP ;  /* 0x0000000000007918 */ /* 0x018fe20000000000 */
.L_x_10:
[----:B------:R-:W-:Y:S05]  /*0970*/  BSYNC.RECONVERGENT B0 ;  /* 0x0000000000007941 */ /* 0x000fea0003800200 */
.L_x_9:
[----:B------:R-:W3:Y:S01]  /*0980*/  SHFL.IDX PT, R2, R52, RZ, 0x1f ;  /* 0x00001fff34027589 */ /* 0x000ee200000e0000 */
[----:B------:R-:W-:Y:S01]  /*0990*/  NOP ;  /* 0x0000000000007918 */ /* 0x000fe20000000000 */
[----:B---3--:R-:W-:-:S13]  /*09a0*/  ISETP.NE.AND P0, PT, R2, 0x1, PT ;  /* 0x000000010200780c */ /* 0x008fda0003f05270 */
[----:B------:R-:W-:Y:S05]  /*09b0*/  @P0 BRA `(.L_x_11) ;  /* 0x0000000000500947 */ /* 0x000fea0003800000 */
[----:B------:R-:W3:Y:S01]  /*09c0*/  S2UR UR4, SR_CgaCtaId ;  /* 0x00000000000479c3 */ /* 0x000ee20000008800 */
[----:B------:R-:W-:Y:S01]  /*09d0*/  UMOV UR5, 0x400 ;  /* 0x0000040000057882 */ /* 0x000fe20000000000 */
[----:B------:R-:W-:Y:S01]  /*09e0*/  UMOV UR8, 0x20 ;  /* 0x0000002000087882 */ /* 0x000fe20000000000 */
[----:B------:R-:W-:Y:S01]  /*09f0*/  UMOV UR6, 0x80 ;  /* 0x0000008000067882 */ /* 0x000fe20000000000 */
[----:B------:R-:W-:-:S04]  /*0a00*/  UIADD3 UR8, UPT, UPT, -UR8, 0x100000, URZ ;  /* 0x0010000008087890 */ /* 0x000fc8000fffe1ff */
[----:B------:R-:W-:Y:S02]  /*0a10*/  USHF.L.U32 UR9, UR8, 0xb, URZ ;  /* 0x0000000b08097899 */ /* 0x000fe400080006ff */
[----:B------:R-:W-:Y:S02]  /*0a20*/  USHF.L.U32 UR8, UR8, 0x1, URZ ;  /* 0x0000000108087899 */ /* 0x000fe400080006ff */
[----:B------:R-:W-:-:S04]  /*0a30*/  UIADD3 UR6, UPT, UPT, -UR6, 0x100000, URZ ;  /* 0x0010000006067890 */ /* 0x000fc8000fffe1ff */
[----:B------:R-:W-:Y:S02]  /*0a40*/  USHF.L.U32 UR7, UR6, 0xb, URZ ;  /* 0x0000000b06077899 */ /* 0x000fe400080006ff */
[----:B------:R-:W-:Y:S01]  /*0a50*/  USHF.L.U32 UR6, UR6, 0x1, URZ ;  /* 0x0000000106067899 */ /* 0x000fe200080006ff */
[----:B------:R-:W-:Y:S01]  /*0a60*/  ELECT P0, URZ, PT ;  /* 0x0000000000ff782f */ /* 0x000fe20003800000 */
[----:B---3--:R-:W-:Y:S01]  /*0a70*/  ULEA UR4, UR4, UR5, 0x18 ;  /* 0x0000000504047291 */ /* 0x008fe2000f8ec0ff */
[----:B------:R-:W3:Y:S11]  /*0a80*/  FENCE.VIEW.ASYNC.S ;  /* 0x00000000000073c6 */ /* 0x000ef60000000000 */
[----:B---3--:R3:W4:Y:S01]  /*0a90*/  SYNCS.EXCH.64 URZ, [UR4+0x1a0], UR8 ;  /* 0x0001a00804ff75b2 */ /* 0x0087220008000100 */
[----:B------:R3:W1:Y:S01]  /*0aa0*/  SYNCS.EXCH.64 URZ, [UR4+0x1b8], UR6 ;  /* 0x0001b80604ff75b2 */ /* 0x0006620008000100 */
[----:B------:R3:W1:Y:S01]  /*0ab0*/  SYNCS.EXCH.64 URZ, [UR4+0x1a8], UR8 ;  /* 0x0001a80804ff75b2 */ /* 0x0006620008000100 */
[----:B------:R3:W1:Y:S01]  /*0ac0*/  SYNCS.EXCH.64 URZ, [UR4+0x1c0], UR6 ;  /* 0x0001c00604ff75b2 */ /* 0x0006620008000100 */
[----:B------:R3:W1:Y:S01]  /*0ad0*/  SYNCS.EXCH.64 URZ, [UR4+0x1b0], UR8 ;  /* 0x0001b00804ff75b2 */ /* 0x0006620008000100 */
[----:B------:R3:W1:Y:S01]  /*0ae0*/  SYNCS.EXCH.64 URZ, [UR4+0x1c8], UR6 ;  /* 0x0001c80604ff75b2 */ /* 0x0006620008000100 */
[----:B------:R-:W-:Y:S01]  /*0af0*/  NOP ;  /* 0x0000000000007918 */ /* 0x000fe20000000000 */
.L_x_11:
[----:B------:R-:W2:Y:S01]  /*0b00*/  SHFL.IDX PT, R2, R52, RZ, 0x1f ;  /* 0x00001fff34027589 */ /* 0x000ea200000e0000 */
[----:B------:R-:W-:Y:S01]  /*0b10*/  NOP ;  /* 0x0000000000007918 */ /* 0x000fe20000000000 */
[----:B--2---:R-:W-:-:S13]  /*0b20*/  ISETP.NE.AND P0, PT, R2, 0x3, PT ;  /* 0x000000030200780c */ /* 0x004fda0003f05270 */
[----:B------:R-:W-:Y:S05]  /*0b30*/  @P0 BRA `(.L_x_12) ;  /* 0x0000000000300947 */ /* 0x000fea0003800000 */
[----:B---3--:R-:W2:Y:S01]  /*0b40*/  S2UR UR4, SR_CgaCtaId ;  /* 0x00000000000479c3 */ /* 0x008ea20000008800 */
[----:B------:R-:W-:Y:S01]  /*0b50*/  UMOV UR6, 0x400 ;  /* 0x0000040000067882 */ /* 0x000fe20000000000 */
[----:B------:R-:W-:Y:S01]  /*0b60*/  UMOV UR5, 0x20 ;  /* 0x0000002000057882 */ /* 0x000fe20000000000 */
[----:B------:R-:W-:Y:S01]  /*0b70*/  ELECT P0, URZ, PT ;  /* 0x0000000000ff782f */ /* 0x000fe20003800000 */
[----:B--2---:R-:W-:Y:S02]  /*0b80*/  ULEA UR6, UR4, UR6, 0x18 ;  /* 0x0000000604067291 */ /* 0x004fe4000f8ec0ff */
[----:B------:R-:W-:-:S04]  /*0b90*/  UIADD3 UR4, UPT, UPT, -UR5, 0x100000, URZ ;  /* 0x0010000005047890 */ /* 0x000fc8000fffe1ff */
[----:B------:R-:W-:Y:S02]  /*0ba0*/  USHF.L.U32 UR5, UR4, 0xb, URZ ;  /* 0x0000000b04057899 */ /* 0x000fe400080006ff */
[----:B------:R-:W-:Y:S01]  /*0bb0*/  USHF.L.U32 UR4, UR4, 0x1, URZ ;  /* 0x0000000104047899 */ /* 0x000fe200080006ff */
[----:B------:R-:W2:Y:S11]  /*0bc0*/  FENCE.VIEW.ASYNC.S ;  /* 0x00000000000073c6 */ /* 0x000eb60000000000 */
[----:B--2---:R2:W3:Y:S01]  /*0bd0*/  SYNCS.EXCH.64 URZ, [UR6+0x1d0], UR4 ;  /* 0x0001d00406ff75b2 */ /* 0x0044e20008000100 */
[----:B------:R2:W1:Y:S01]  /*0be0*/  SYNCS.EXCH.64 URZ, [UR6+0x1d8], UR4 ;  /* 0x0001d80406ff75b2 */ /* 0x0004620008000100 */
[----:B------:R-:W-:Y:S01]  /*0bf0*/  NOP ;  /* 0x0000000000007918 */ /* 0x000fe20000000000 */
.L_x_12:
[----:B------:R-:W4:Y:S01]  /*0c00*/  SHFL.IDX PT, R2, R52, RZ, 0x1f ;  /* 0x00001fff34027589 */ /* 0x000f2200000e0000 */
[----:B------:R-:W-:Y:S01]  /*0c10*/  NOP ;  /* 0x0000000000007918 */ /* 0x000fe20000000000 */
[----:B----4-:R-:W-:-:S13]  /*0c20*/  ISETP.NE.AND P0, PT, R2, 0x4, PT ;  /* 0x000000040200780c */ /* 0x010fda0003f05270 */
[----:B------:R-:W-:Y:S05]  /*0c30*/  @P0 BRA `(.L_x_13) ;  /* 0x0000000000440947 */ /* 0x000fea0003800000 */
[----:B--23--:R-:W2:Y:S01]  /*0c40*/  S2UR UR6, SR_CgaCtaId ;  /* 0x00000000000679c3 */ /* 0x00cea20000008800 */
[----:B------:R-:W-:Y:S01]  /*0c50*/  UMOV UR4, 0x100 ;  /* 0x0000010000047882 */ /* 0x000fe20000000000 */
[----:B------:R-:W-:Y:S01]  /*0c60*/  UMOV UR5, 0x400 ;  /* 0x0000040000057882 */ /* 0x000fe20000000000 */
[----:B------:R-:W-:Y:S01]  /*0c70*/  USEL UR4, UR4, 0xe0, UP2 ;  /* 0x000000e004047887 */ /* 0x000fe20009000000 */
[----:B------:R-:W-:Y:S01]  /*0c80*/  UMOV UR8, 0x1 ;  /* 0x0000000100087882 */ /* 0x000fe20000000000 */
[----:B------:R-:W-:Y:S01]  /*0c90*/  ELECT P0, URZ, PT ;  /* 0x0000000000ff782f */ /* 0x000fe20003800000 */
[----:B------:R-:W-:-:S04]  /*0ca0*/  UIADD3 UR8, UPT, UPT, -UR8, 0x100000, URZ ;  /* 0x0010000008087890 */ /* 0x000fc8000fffe1ff */
[----:B------:R-:W-:Y:S02]  /*0cb0*/  USHF.L.U32 UR9, UR8, 0xb, URZ ;  /* 0x0000000b08097899 */ /* 0x000fe400080006ff */
[----:B------:R-:W-:Y:S02]  /*0cc0*/  USHF.L.U32 UR8, UR8, 0x1, URZ ;  /* 0x0000000108087899 */ /* 0x000fe400080006ff */
[----:B--2---:R-:W-:Y:S02]  /*0cd0*/  ULEA UR6, UR6, UR5, 0x18 ;  /* 0x0000000506067291 */ /* 0x004fe4000f8ec0ff */
[----:B------:R-:W-:-:S04]  /*0ce0*/  UIADD3 UR4, UPT, UPT, -UR4, 0x100000, URZ ;  /* 0x0010000004047890 */ /* 0x000fc8000fffe1ff */
[----:B------:R-:W-:Y:S02]  /*0cf0*/  USHF.L.U32 UR5, UR4, 0xb, URZ ;  /* 0x0000000b04057899 */ /* 0x000fe400080006ff */
[----:B------:R-:W-:Y:S01]  /*0d00*/  USHF.L.U32 UR4, UR4, 0x1, URZ ;  /* 0x0000000104047899 */ /* 0x000fe200080006ff */
[----:B------:R-:W2:Y:S03]  /*0d10*/  FENCE.VIEW.ASYNC.S ;  /* 0x00000000000073c6 */ /* 0x000ea60000000000 */
[----:B--2---:R4:W2:Y:S08]  /*0d20*/  SYNCS.EXCH.64 URZ, [UR6+0x1e0], UR8 ;  /* 0x0001e00806ff75b2 */ /* 0x0048b00008000100 */
[----:B------:R4:W3:Y:S02]  /*0d30*/  SYNCS.EXCH.64 URZ, [UR6+0x1e8], UR4 ;  /* 0x0001e80406ff75b2 */ /* 0x0008e40008000100 */
[----:B----4-:R-:W-:Y:S01]  /*0d40*/  NOP ;  /* 0x0000000000007918 */ /* 0x010fe20000000000 */
.L_x_13:
[----:B------:R-:W4:Y:S01]  /*0d50*/  SHFL.IDX PT, R2, R52, RZ, 0x1f ;  /* 0x00001fff34027589 */ /* 0x000f2200000e0000 */
[----:B------:R-:W1:Y:S01]  /*0d60*/  S2UR UR51, SR_CTAID.X ;  /* 0x00000000003379c3 */ /* 0x000e620000002500 */
[----:B------:R-:W-:-:S07]  /*0d70*/  NOP ;  /* 0x0000000000007918 */ /* 0x000fce0000000000 */
[----:B------:R-:W1:Y:S01]  /*0d80*/  S2UR UR22, SR_CTAID.Y ;  /* 0x00000000001679c3 */ /* 0x000e620000002600 */
[----:B----4-:R-:W-:-:S13]  /*0d90*/  ISETP.NE.AND P0, PT, R2, 0x5, PT ;  /* 0x000000050200780c */ /* 0x010fda0003f05270 */
[----:B-1----:R-:W-:Y:S05]  /*0da0*/  @P0 BRA `(.L_x_14) ;  /* 0x0000000000480947 */ /* 0x002fea0003800000 */
[----:B--23--:R-:W1:Y:S01]  /*0db0*/  S2UR UR4, SR_CgaCtaId ;  /* 0x00000000000479c3 */ /* 0x00ce620000008800 */
        /* <DEDUP_REMOVED lines=10> */
[----:B-1----:R-:W-:Y:S01]  /*0e60*/  ULEA UR4, UR4, UR5, 0x18 ;  /* 0x0000000504047291 */ /* 0x002fe2000f8ec0ff */
[----:B------:R-:W1:Y:S11]  /*0e70*/  FENCE.VIEW.ASYNC.S ;  /* 0x00000000000073c6 */ /* 0x000e760000000000 */
[----:B-1----:R1:W4:Y:S01]  /*0e80*/  SYNCS.EXCH.64 URZ, [UR4+0x1f0], UR8 ;  /* 0x0001f00804ff75b2 */ /* 0x0023220008000100 */
[----:B------:R1:W2:Y:S01]  /*0e90*/  SYNCS.EXCH.64 URZ, [UR4+0x200], UR6 ;  /* 0x0002000604ff75b2 */ /* 0x0002a20008000100 */
[----:B------:R1:W3:Y:S01]  /*0ea0*/  SYNCS.EXCH.64 URZ, [UR4+0x1f8], UR8 ;  /* 0x0001f80804ff75b2 */ /* 0x0002e20008000100 */
[----:B------:R1:W1:Y:S01]  /*0eb0*/  SYNCS.EXCH.64 URZ, [UR4+0x208], UR6 ;  /* 0x0002080604ff75b2 */ /* 0x0002620008000100 */
[----:B------:R-:W-:Y:S01]  /*0ec0*/  NOP ;  /* 0x0000000000007918 */ /* 0x000fe20000000000 */
.L_x_14:
[----:B------:R-:W-:-:S05]  /*0ed0*/  CS2R.32 R45, SR_CgaSize ;  /* 0x00000000002d7805 */ /* 0x000fca0000008a00 */
[----:B------:R-:W-:-:S05]  /*0ee0*/  IMAD R45, R45, -0xa0, RZ ;  /* 0xffffff602d2d7824 */ /* 0x000fca00078e02ff */
[----:B--2---:R-:W-:-:S14]  /*0ef0*/  R2UR UR5, R45 ;  /* 0x000000002d0572ca */ /* 0x004fdc00000e0000 */
[----:B------:R-:W2:Y:S01]  /*0f00*/  LDCU UR5, c[0x0][UR5+0x2b0] ;  /* 0x00005600050577ac */ /* 0x000ea20008000800 */
[----:B------:R-:W-:Y:S02]  /*0f10*/  I2FP.F32.U32 R45, UR51 ;  /* 0x00000033002d7c45 */ /* 0x000fe40008201000 */
[----:B------:R-:W-:-:S05]  /*0f20*/  CS2R.32 R3, SR_CgaSize ;  /* 0x0000000000037805 */ /* 0x000fca0000008a00 */
[----:B------:R-:W-:-:S06]  /*0f30*/  IMAD R3, R3, -0xa0, RZ ;  /* 0xffffff6003037824 */ /* 0x000fcc00078e02ff */
[----:B------:R-:W4:Y:S01]  /*0f40*/  LDC R3, c[0x0][R3+0x2a0] ;  /* 0x0000a80003037b82 */ /* 0x000f220000000800 */
[----:B------:R-:W-:Y:S02]  /*0f50*/  I2FP.F32.U32 R44, UR22 ;  /* 0x00000016002c7c45 */ /* 0x000fe40008201000 */
[----:B------:R-:W-:-:S05]  /*0f60*/  CS2R.32 R16, SR_CgaSize ;  /* 0x0000000000107805 */ /* 0x000fca0000008a00 */
[----:B------:R-:W-:-:S05]  /*0f70*/  IMAD R16, R16, -0xa0, RZ ;  /* 0xffffff6010107824 */ /* 0x000fca00078e02ff */
[----:B-1-3--:R-:W-:-:S14]  /*0f80*/  R2UR UR4, R16 ;  /* 0x00000000100472ca */ /* 0x00afdc00000e0000 */
[----:B------:R-:W1:Y:S01]  /*0f90*/  LDCU UR4, c[0x0][UR4+0x2b4] ;  /* 0x00005680040477ac */ /* 0x000e620008000800 */
[----:B------:R-:W-:Y:S01]  /*0fa0*/  NOP ;  /* 0x0000000000007918 */ /* 0x000fe20000000000 */
[----:B------:R-:W3:Y:S01]  /*0fb0*/  S2R R16, SR_CTAID.Z ;  /* 0x0000000000107919 */ /* 0x000ee20000002700 */
[----:B------:R-:W4:Y:S01]  /*0fc0*/  LDCU UR18, c[0x0][0xc24] ;  /* 0x00018480ff1277ac */ /* 0x000f220008000800 */
[----:B------:R-:W-:-:S05]  /*0fd0*/  CS2R.32 R2, SR_CgaSize ;  /* 0x0000000000027805 */ /* 0x000fca0000008a00 */
[----:B------:R-:W-:-:S06]  /*0fe0*/  IMAD R2, R2, -0xa0, RZ ;  /* 0xffffff6002027824 */ /* 0x000fcc00078e02ff */
[----:B------:R-:W3:Y:S01]  /*0ff0*/  LDC R2, c[0x0][R2+0x2a4] ;  /* 0x0000a90002027b82 */ /* 0x000ee20000000800 */
[----:B--2---:R-:W-:Y:S01]  /*1000*/  FMUL R45, R45, UR5 ;  /* 0x000000052d2d7c20 */ /* 0x004fe20008400000 */
[----:B-1----:R-:W-:-:S05]  /*1010*/  FMUL R44, R44, UR4 ;  /* 0x000000042c2c7c20 */ /* 0x002fca0008400000 */
[----:B------:R-:W1:Y:S01]  /*1020*/  F2I.U32.TRUNC.NTZ R45, R45 ;  /* 0x0000002d002d7305 */ /* 0x000e62000020f000 */
[----:B----4-:R-:W-:-:S07]  /*1030*/  UISETP.GE.AND UP0, UPT, UR18, 0x1, UPT ;  /* 0x000000011200788c */ /* 0x010fce000bf06270 */
[----:B------:R-:W2:Y:S01]  /*1040*/  F2I.U32.TRUNC.NTZ R44, R44 ;  /* 0x0000002c002c7305 */ /* 0x000ea2000020f000 */
[----:B-1----:R-:W-:-:S05]  /*1050*/  IADD3 R45, PT, PT, -R45, RZ, RZ ;  /* 0x000000ff2d2d7210 */ /* 0x002fca0007ffe1ff */
[----:B------:R-:W-:Y:S01]  /*1060*/  IMAD R45, R3, R45, UR51 ;  /* 0x00000033032d7e24 */ /* 0x000fe2000f8e022d */
[----:B--2---:R-:W-:-:S05]  /*1070*/  IADD3 R44, PT, PT, -R44, RZ, RZ ;  /* 0x000000ff2c2c7210 */ /* 0x004fca0007ffe1ff */
[----:B---3--:R-:W-:Y:S01]  /*1080*/  IMAD R44, R2, R44, UR22 ;  /* 0x00000016022c7e24 */ /* 0x008fe2000f8e022c */
[----:B------:R-:W-:Y:S06]  /*1090*/  BAR.SYNC.DEFER_BLOCKING 0x0 ;  /* 0x0000000000007b1d */ /* 0x000fec0000010000 */
[----:B------:R-:W-:Y:S05]  /*10a0*/  BRA.U !UP0, `(.L_x_15) ;  /* 0x0000000108d47547 */ /* 0x000fea000b800000 */
[----:B------:R-:W1:Y:S01]  /*10b0*/  LDCU.128 UR24, c[0x0][0xc10] ;  /* 0x00018200ff1877ac */ /* 0x000e620008000c00 */
[----:B------:R-:W2:Y:S01]  /*10c0*/  LDCU UR14, c[0x0][0x370] ;  /* 0x00006e00ff0e77ac */ /* 0x000ea20008000800 */
[----:B------:R-:W3:Y:S01]  /*10d0*/  LDCU UR6, c[0x0][0x374] ;  /* 0x00006e80ff0677ac */ /* 0x000ee20008000800 */
[----:B------:R-:W4:Y:S01]  /*10e0*/  LDCU UR19, c[0x0][0xc0c] ;  /* 0x00018180ff1377ac */ /* 0x000f220008000800 */
[----:B------:R-:W4:Y:S01]  /*10f0*/  LDCU UR20, c[0x0][0xc20] ;  /* 0x00018400ff1477ac */ /* 0x000f220008000800 */
[----:B------:R-:W4:Y:S01]  /*1100*/  LDCU.64 UR16, c[0x0][0xc28] ;  /* 0x00018500ff1077ac */ /* 0x000f220008000a00 */
[----:B-1----:R-:W-:Y:S02]  /*1110*/  UISETP.NE.AND UP0, UPT, UR26, 0x1, UPT ;  /* 0x000000011a00788c */ /* 0x002fe4000bf05270 */
[----:B---3--:R-:W-:Y:S02]  /*1120*/  UIMAD.WIDE.U32 UR4, UR6, UR27, URZ ;  /* 0x0000001b060472a5 */ /* 0x008fe4000f8e00ff */
[----:B--2---:R-:W-:-:S02]  /*1130*/  UIMAD.WIDE.U32 UR8, UR14, UR24, URZ ;  /* 0x000000180e0872a5 */ /* 0x004fc4000f8e00ff */
[----:B----4-:R-:W-:Y:S02]  /*1140*/  UISETP.NE.AND UP1, UPT, UR19, 0x1, UPT ;  /* 0x000000011300788c */ /* 0x010fe4000bf25270 */
[----:B------:R-:W-:Y:S01]  /*1150*/  UISETP.NE.AND UP4, UPT, UR18, 0x1, UPT ;  /* 0x000000011200788c */ /* 0x000fe2000bf85270 */
[----:B------:R-:W-:Y:S01]  /*1160*/  UMOV UR4, UR5 ;  /* 0x0000000500047c82 */ /* 0x000fe20008000000 */
[----:B------:R-:W-:Y:S02]  /*1170*/  UIMAD.WIDE.U32 UR10, UR22, UR27, URZ ;  /* 0x0000001b160a72a5 */ /* 0x000fe4000f8e00ff */
[----:B------:R-:W-:Y:S02]  /*1180*/  @UP0 USHF.R.U32.HI UR6, URZ, UR20, UR4 ;  /* 0x00000014ff060299 */ /* 0x000fe40008011604 */
[----:B------:R-:W-:Y:S01]  /*1190*/  UIMAD.WIDE.U32 UR12, UR51, UR24, URZ ;  /* 0x00000018330c72a5 */ /* 0x000fe2000f8e00ff */
[----:B------:R-:W-:Y:S02]  /*11a0*/  UMOV UR4, UR9 ;  /* 0x0000000900047c82 */ /* 0x000fe40008000000 */
[----:B------:R-:W-:Y:S01]  /*11b0*/  UMOV UR7, UR11 ;  /* 0x0000000b00077c82 */ /* 0x000fe20008000000 */
[----:B------:R-:W-:-:S02]  /*11c0*/  @UP1 USHF.R.U32.HI UR14, URZ, UR25, UR4 ;  /* 0x00000019ff0e1299 */ /* 0x000fc40008011604 */
[----:B------:R-:W-:Y:S02]  /*11d0*/  UIMAD.WIDE.U32 UR4, UR6, UR16, URZ ;  /* 0x00000010060472a5 */ /* 0x000fe4000f8e00ff */
[----:B------:R-:W-:Y:S02]  /*11e0*/  UIMAD.WIDE.U32 UR8, UR14, UR16, URZ ;  /* 0x000000100e0872a5 */ /* 0x000fe4000f8e00ff */
[----:B------:R-:W-:-:S03]  /*11f0*/  USHF.R.U32.HI UR10, URZ, UR20, UR7 ;  /* 0x00000014ff0a7299 */ /* 0x000fc60008011607 */
[----:B------:R-:W-:Y:S01]  /*1200*/  UMOV UR4, UR5 ;  /* 0x0000000500047c82 */ /* 0x000fe20008000000 */
[----:B------:R-:W-:Y:S01]  /*1210*/  UMOV UR7, UR13 ;  /* 0x0000000d00077c82 */ /* 0x000fe20008000000 */
[----:B------:R-:W-:Y:S01]  /*1220*/  @UP4 USHF.R.U32.HI UR6, URZ, UR17, UR4 ;  /* 0x00000011ff064299 */ /* 0x000fe20008011604 */
[----:B------:R-:W-:Y:S01]  /*1230*/  UMOV UR5, UR9 ;  /* 0x0000000900057c82 */ /* 0x000fe20008000000 */
[----:B------:R-:W-:Y:S02]  /*1240*/  USHF.R.U32.HI UR7, URZ, UR25, UR7 ;  /* 0x00000019ff077299 */ /* 0x000fe40008011607 */
[----:B------:R-:W-:Y:S02]  /*1250*/  USEL UR4, UR22, UR10, !UP0 ;  /* 0x0000000a16047287 */ /* 0x000fe4000c000000 */
[----:B------:R-:W-:Y:S02]  /*1260*/  UIMAD UR6, UR6, UR18, URZ ;  /* 0x00000012060672a4 */ /* 0x000fe4000f8e02ff */
[----:B------:R-:W-:-:S02]  /*1270*/  @UP4 USHF.R.U32.HI UR14, URZ, UR17, UR5 ;  /* 0x00000011ff0e4299 */ /* 0x000fc40008011605 */
[----:B------:R-:W-:Y:S02]  /*1280*/  USEL UR5, UR51, UR7, !UP1 ;  /* 0x0000000733057287 */ /* 0x000fe4000c800000 */
[----:B------:R-:W-:Y:S02]  /*1290*/  UISETP.GE.AND UP0, UPT, UR4, UR6, UPT ;  /* 0x000000060400728c */ /* 0x000fe4000bf06270 */
[----:B------:R-:W-:Y:S02]  /*12a0*/  UIMAD UR8, UR14, UR18, URZ ;  /* 0x000000120e0872a4 */ /* 0x000fe4000f8e02ff */
[----:B------:R-:W-:Y:S02]  /*12b0*/  UIMAD.WIDE.U32 UR6, UR4, UR16, URZ ;  /* 0x00000010040672a5 */ /* 0x000fe4000f8e00ff */
[----:B------:R-:W-:Y:S02]  /*12c0*/  UISETP.GE.OR UP0, UPT, UR5, UR8, UP0 ;  /* 0x000000080500728c */ /* 0x000fe40008706670 */
[----:B------:R-:W-:-:S02]  /*12d0*/  UIMAD.WIDE.U32 UR8, UR5, UR16, URZ ;  /* 0x00000010050872a5 */ /* 0x000fc4000f8e00ff */
[----:B------:R-:W-:Y:S01]  /*12e0*/  UIADD3 UR10, UPT, UPT, -UR4, URZ, URZ ;  /* 0x000000ff040a7290 */ /* 0x000fe2000fffe1ff */
[----:B------:R-:W-:Y:S02]  /*12f0*/  UMOV UR6, UR7 ;  /* 0x0000000700067c82 */ /* 0x000fe40008000000 */
[----:B------:R-:W-:Y:S02]  /*1300*/  USHF.R.U32.HI UR6, URZ, UR17, UR6 ;  /* 0x00000011ff067299 */ /* 0x000fe40008011606 */
[----:B------:R-:W-:Y:S02]  /*1310*/  UIMAD UR10, UR26, UR10, UR22 ;  /* 0x0000000a1a0a72a4 */ /* 0x000fe4000f8e0216 */
[----:B------:R-:W-:Y:S01]  /*1320*/  USEL UR6, UR4, UR6, !UP4 ;  /* 0x0000000604067287 */ /* 0x000fe2000e000000 */
[----:B------:R-:W-:Y:S01]  /*1330*/  @!UP0 UMOV UR7, UR9 ;  /* 0x0000000900078c82 */ /* 0x000fe20008000000 */
[----:B------:R-:W-:Y:S02]  /*1340*/  UIADD3 UR9, UPT, UPT, -UR5, URZ, URZ ;  /* 0x000000ff05097290 */ /* 0x000fe4000fffe1ff */
[----:B------:R-:W-:-:S02]  /*1350*/  @!UP0 USHF.R.U32.HI UR7, URZ, UR17, UR7 ;  /* 0x00000011ff078299 */ /* 0x000fc40008011607 */
[----:B------:R-:W-:Y:S02]  /*1360*/  UIADD3 UR8, UPT, UPT, -UR6, URZ, URZ ;  /* 0x000000ff06087290 */ /* 0x000fe4000fffe1ff */
[----:B------:R-:W-:Y:S02]  /*1370*/  @!UP0 USEL UR7, UR5, UR7, !UP4 ;  /* 0x0000000705078287 */ /* 0x000fe4000e000000 */
[----:B------:R-:W-:Y:S02]  /*1380*/  UIMAD UR8, UR18, UR8, UR4 ;  /* 0x00000008120872a4 */ /* 0x000fe4000f8e0204 */
[----:B------:R-:W-:Y:S02]  /*1390*/  @!UP0 UIADD3 UR6, UPT, UPT, UR6, -UR7, URZ ;  /* 0x8000000706068290 */ /* 0x000fe4000fffe0ff */
[----:B------:R-:W-:Y:S02]  /*13a0*/  @!UP0 UIMAD UR8, UR8, UR14, UR7 ;  /* 0x0000000e080882a4 */ /* 0x000fe4000f8e0207 */
[----:B------:R-:W-:-:S02]  /*13b0*/  @!UP0 UIMAD UR4, UR6, UR18, UR5 ;  /* 0x00000012060482a4 */ /* 0x000fc4000f8e0205 */
[----:B------:R-:W-:Y:S02]  /*13c0*/  UIMAD UR6, UR19, UR9, UR51 ;  /* 0x00000009130672a4 */ /* 0x000fe4000f8e0233 */
[----:B------:R-:W-:Y:S01]  /*13d0*/  UIMAD UR22, UR4, UR26, UR10 ;  /* 0x0000001a041672a4 */ /* 0x000fe2000f8e020a */
[----:B------:R-:W-:Y:S02]  /*13e0*/  @!UP0 UMOV UR5, UR8 ;  /* 0x0000000800058c82 */ /* 0x000fe40008000000 */
[----:B------:R-:W-:-:S12]  /*13f0*/  UIMAD UR51, UR5, UR19, UR6 ;  /* 0x00000013053372a4 */ /* 0x000fd8000f8e0206 */
.L_x_15:
[----:B------:R-:W1:Y:S02]  /*1400*/  LDCU UR4, c[0x0][0xc30] ;  /* 0x00018600ff0477ac */ /* 0x000e640008000800 */
[----:B-1----:R-:W-:-:S09]  /*1410*/  UISETP.NE.AND UP0, UPT, UR4, 0x1, UPT ;  /* 0x000000010400788c */ /* 0x002fd2000bf05270 */
[----:B------:R-:W-:Y:S05]  /*1420*/  BRA.U UP0, `(.L_x_16) ;  /* 0x0000000100447547 */ /* 0x000fea000b800000 */
[----:B------:R-:W1:Y:S01]  /*1430*/  LDCU.128 UR8, c[0x0][0xc10] ;  /* 0x00018200ff0877ac */ /* 0x000e620008000c00 */
[----:B------:R-:W2:Y:S01]  /*1440*/  LDCU UR12, c[0x0][0xc0c] ;  /* 0x00018180ff0c77ac */ /* 0x000ea20008000800 */
[----:B------:R-:W3:Y:S01]  /*1450*/  LDCU UR13, c[0x0][0xc20] ;  /* 0x00018400ff0d77ac */ /* 0x000ee20008000800 */
[----:B-1----:R-:W-:Y:S02]  /*1460*/  UIMAD.WIDE.U32 UR6, UR51, UR8, URZ ;  /* 0x00000008330672a5 */ /* 0x002fe4000f8e00ff */
[----:B------:R-:W-:Y:S02]  /*1470*/  UIMAD.WIDE.U32 UR4, UR22, UR11, URZ ;  /* 0x0000000b160472a5 */ /* 0x000fe4000f8e00ff */
[----:B--2---:R-:W-:Y:S02]  /*1480*/  UISETP.NE.AND UP1, UPT, UR12, 0x1, UPT ;  /* 0x000000010c00788c */ /* 0x004fe4000bf25270 */
[----:B------:R-:W-:Y:S01]  /*1490*/  UISETP.NE.AND UP0, UPT, UR10, 0x1, UPT ;  /* 0x000000010a00788c */ /* 0x000fe2000bf05270 */
[----:B------:R-:W-:-:S02]  /*14a0*/  UMOV UR6, UR7 ;  /* 0x0000000700067c82 */ /* 0x000fc40008000000 */
[----:B------:R-:W-:Y:S01]  /*14b0*/  UMOV UR4, UR5 ;  /* 0x0000000500047c82 */ /* 0x000fe20008000000 */
[----:B------:R-:W-:Y:S02]  /*14c0*/  USHF.R.U32.HI UR6, URZ, UR9, UR6 ;  /* 0x00000009ff067299 */ /* 0x000fe40008011606 */
[----:B---3--:R-:W-:Y:S02]  /*14d0*/  USHF.R.U32.HI UR4, URZ, UR13, UR4 ;  /* 0x0000000dff047299 */ /* 0x008fe40008011604 */
[----:B------:R-:W-:Y:S02]  /*14e0*/  USEL UR5, UR51, UR6, !UP1 ;  /* 0x0000000633057287 */ /* 0x000fe4000c800000 */
[----:B------:R-:W-:-:S04]  /*14f0*/  USEL UR4, UR22, UR4, !UP0 ;  /* 0x0000000416047287 */ /* 0x000fc8000c000000 */
[----:B------:R-:W-:Y:S02]  /*1500*/  UIADD3 UR6, UPT, UPT, UR5, -UR4, URZ ;  /* 0x8000000405067290 */ /* 0x000fe4000fffe0ff */
[----:B------:R-:W-:Y:S02]  /*1510*/  UIADD3 UR4, UPT, UPT, -UR5, UR4, URZ ;  /* 0x0000000405047290 */ /* 0x000fe4000fffe1ff */
[----:B------:R-:W-:Y:S02]  /*1520*/  UIMAD UR22, UR6, UR10, UR22 ;  /* 0x0000000a061672a4 */ /* 0x000fe4000f8e0216 */
[----:B------:R-:W-:-:S12]  /*1530*/  UIMAD UR51, UR4, UR12, UR51 ;  /* 0x0000000c043372a4 */ /* 0x000fd8000f8e0233 */
.L_x_16:
[----:B------:R-:W-:Y:S01]  /*1540*/  BAR.SYNC.DEFER_BLOCKING 0x0 ;  /* 0x0000000000007b1d */ /* 0x000fe20000010000 */
[----:B------:R-:W-:Y:S01]  /*1550*/  UISETP.NE.AND UP0, UPT, UR15, 0x2, UPT ;  /* 0x000000020f00788c */ /* 0x000fe2000bf05270 */
[----:B------:R-:W-:Y:S02]  /*1560*/  ISETP.NE.OR P2, PT, R0, 0x2, !P2 ;  /* 0x000000020000780c */ /* 0x000fe40005745670 */
[----:B------:R-:W-:Y:S02]  /*1570*/  LOP3.LUT R0, R50, 0x1f, RZ, 0xc0, !PT ;  /* 0x0000001f32007812 */ /* 0x000fe400078ec0ff */
[----:B------:R-:W1:Y:S04]  /*1580*/  LDCU UR39, c[0x0][0xc24] ;  /* 0x00018480ff2777ac */ /* 0x000e680008000800 */
[----:B------:R-:W-:Y:S05]  /*1590*/  BRA.U UP0, `(.L_x_17) ;  /* 0x0000002500a07547 */ /* 0x000fea000b800000 */
[----:B------:R-:W2:Y:S01]  /*15a0*/  LDCU UR5, c[0x0][0x388] ;  /* 0x00007100ff0577ac */ /* 0x000ea20008000800 */
[----:B------:R-:W-:Y:S01]  /*15b0*/  PLOP3.LUT P1, PT, PT, PT, UP2, 0x80, 0x8 ;  /* 0x000000000008781c */ /* 0x000fe20003f2f028 */
[----:B------:R-:W-:Y:S01]  /*15c0*/  IMAD.MOV.U32 R2, RZ, RZ, RZ ;  /* 0x000000ffff027224 */ /* 0x000fe200078e00ff */
[----:B------:R-:W-:Y:S01]  /*15d0*/  ISETP.EQ.OR P3, PT, R0, RZ, P2 ;  /* 0x000000ff0000720c */ /* 0x000fe20001762670 */
[----:B------:R-:W3:Y:S01]  /*15e0*/  LDCU UR8, c[0x0][0x38c] ;  /* 0x00007180ff0877ac */ /* 0x000ee20008000800 */
[----:B------:R-:W-:Y:S01]  /*15f0*/  PLOP3.LUT P1, PT, P1, PT, PT, 0x8, 0x80 ;  /* 0x000000000080781c */ /* 0x000fe20000f2e170 */
[----:B------:R-:W4:Y:S01]  /*1600*/  LDCU.64 UR6, c[0x0][0x390] ;  /* 0x00007200ff0677ac */ /* 0x000f220008000a00 */
[----:B------:R-:W1:Y:S01]  /*1610*/  LDCU UR53, c[0x0][0x370] ;  /* 0x00006e00ff3577ac */ /* 0x000e620008000800 */
[----:B------:R-:W1:Y:S01]  /*1620*/  LDCU.64 UR42, c[0x0][0x348] ;  /* 0x00006900ff2a77ac */ /* 0x000e620008000a00 */
[----:B--2---:R-:W-:Y:S01]  /*1630*/  UIADD3 UR5, UPT, UPT, UR5, 0x1f, URZ ;  /* 0x0000001f05057890 */ /* 0x004fe2000fffe0ff */
[----:B------:R-:W2:Y:S03]  /*1640*/  LDCU UR52, c[0x0][0x374] ;  /* 0x00006e80ff3477ac */ /* 0x000ea60008000800 */
[----:B------:R-:W-:Y:S01]  /*1650*/  USHF.R.S32.HI UR4, URZ, 0x1f, UR5 ;  /* 0x0000001fff047899 */ /* 0x000fe20008011405 */
[----:B------:R-:W-:Y:S01]  /*1660*/  UMOV UR26, 0x1 ;  /* 0x00000001001a7882 */ /* 0x000fe20000000000 */
[----:B------:R-:W-:-:S02]  /*1670*/  UMOV UR30, URZ ;  /* 0x000000ff001e7c82 */ /* 0x000fc40008000000 */
[----:B------:R-:W-:Y:S01]  /*1680*/  ULEA.HI UR4, UR4, UR5, URZ, 0x5 ;  /* 0x0000000504047291 */ /* 0x000fe2000f8f28ff */
[----:B------:R-:W-:Y:S01]  /*1690*/  UMOV UR31, URZ ;  /* 0x000000ff001f7c82 */ /* 0x000fe20008000000 */
[----:B------:R-:W-:Y:S02]  /*16a0*/  UMOV UR38, URZ ;  /* 0x000000ff00267c82 */ /* 0x000fe40008000000 */
[----:B------:R-:W-:-:S04]  /*16b0*/  USHF.R.S32.HI UR4, URZ, 0x5, UR4 ;  /* 0x00000005ff047899 */ /* 0x000fc80008011404 */
[----:B---3--:R-:W-:-:S04]  /*16c0*/  UIMAD UR4, UR4, UR8, URZ ;  /* 0x00000008040472a4 */ /* 0x008fc8000f8e02ff */
[----:B----4-:R-:W-:-:S04]  /*16d0*/  UIMAD UR4, UR4, UR6, URZ ;  /* 0x00000006040472a4 */ /* 0x010fc8000f8e02ff */
[----:B------:R-:W-:-:S04]  /*16e0*/  UIMAD UR54, UR4, UR7, URZ ;  /* 0x00000007043672a4 */ /* 0x000fc8000f8e02ff */
[----:B------:R-:W-:Y:S02]  /*16f0*/  UISETP.NE.AND UP1, UPT, UR54, URZ, UPT ;  /* 0x000000ff3600728c */ /* 0x000fe4000bf25270 */
[----:B------:R-:W-:-:S04]  /*1700*/  UISETP.LT.U32.AND UP0, UPT, UR54, 0x1a, UPT ;  /* 0x0000001a3600788c */ /* 0x000fc8000bf01070 */
[----:B------:R-:W-:-:S04]  /*1710*/  USEL UR4, UR54, 0x1a, UP0 ;  /* 0x0000001a36047887 */ /* 0x000fc80008000000 */
[----:B------:R-:W-:Y:S02]  /*1720*/  UIADD3 UR5, UPT, UPT, UR4, -0x1, URZ ;  /* 0xffffffff04057890 */ /* 0x000fe4000fffe0ff */
[----:B------:R-:W-:Y:S02]  /*1730*/  @!UP1 UIADD3 UR5, UPT, UPT, UR4, URZ, URZ ;  /* 0x000000ff04059290 */ /* 0x000fe4000fffe0ff */
[----:B------:R-:W-:Y:S02]  /*1740*/  UIADD3 UR50, UPT, UPT, UR54, -UR4, URZ ;  /* 0x8000000436327290 */ /* 0x000fe4000fffe0ff */
[----:B-12---:R-:W-:-:S12]  /*1750*/  UIADD3 UR55, UPT, UPT, UR5, 0x1, URZ ;  /* 0x0000000105377890 */ /* 0x006fd8000fffe0ff */
.L_x_33:
[----:B------:R-:W1:Y:S01]  /*1760*/  S2UR UR36, SR_CgaCtaId ;  /* 0x00000000002479c3 */ /* 0x000e620000008800 */
[----:B------:R-:W-:Y:S01]  /*1770*/  UMOV UR4, 0x400 ;  /* 0x0000040000047882 */ /* 0x000fe20000000000 */
[----:B------:R-:W-:Y:S01]  /*1780*/  MOV R0, UR26 ;  /* 0x0000001a00007c02 */ /* 0x000fe20008000f00 */
[----:B------:R-:W-:Y:S02]  /*1790*/  UISETP.NE.AND UP0, UPT, UR54, URZ, UPT ;  /* 0x000000ff3600728c */ /* 0x000fe4000bf05270 */
[----:B------:R-:W-:Y:S01]  /*17a0*/  USHF.L.U32 UR19, UR22, 0x6, URZ ;  /* 0x0000000616137899 */ /* 0x000fe200080006ff */
[----:B------:R-:W-:Y:S01]  /*17b0*/  SHF.L.U32 R0, R0, 0x1f, RZ ;  /* 0x0000001f00007819 */ /* 0x000fe200000006ff */
[----:B------:R-:W-:Y:S01]  /*17c0*/  USHF.L.U32 UR44, UR51, 0x6, URZ ;  /* 0x00000006332c7899 */ /* 0x000fe200080006ff */
[----:B------:R-:W-:Y:S01]  /*17d0*/  UMOV UR27, URZ ;  /* 0x000000ff001b7c82 */ /* 0x000fe20008000000 */
[----:B------:R-:W-:Y:S01]  /*17e0*/  UMOV UR22, URZ ;  /* 0x000000ff00167c82 */ /* 0x000fe20008000000 */
[----:B------:R-:W-:Y:S01]  /*17f0*/  UMOV UR21, URZ ;  /* 0x000000ff00157c82 */ /* 0x000fe20008000000 */
[----:B------:R-:W-:Y:S01]  /*1800*/  UMOV UR20, URZ ;  /* 0x000000ff00147c82 */ /* 0x000fe20008000000 */
[----:B-1----:R-:W-:-:S04]  /*1810*/  ULEA UR36, UR36, UR4, 0x18 ;  /* 0x0000000424247291 */ /* 0x002fc8000f8ec0ff */
[----:B------:R-:W-:-:S09]  /*1820*/  ULEA UR4, UR30, UR36, 0x3 ;  /* 0x000000241e047291 */ /* 0x000fd2000f8e18ff */
[----:B------:R1:W2:Y:S01]  /*1830*/  SYNCS.PHASECHK.TRANS64.TRYWAIT P0, [UR4+0xd0], R0 ;  /* 0x0000d000ff0075a7 */ /* 0x0002a20008001104 */
[----:B------:R-:W-:Y:S05]  /*1840*/  BRA.U !UP0, `(.L_x_18) ;  /* 0x0000000508947547 */ /* 0x000fea000b800000 */
[----:B------:R-:W3:Y:S01]  /*1850*/  LDCU.128 UR12, c[0x0][0x480] ;  /* 0x00009000ff0c77ac */ /* 0x000ee20008000c00 */
[----:B------:R-:W4:Y:S01]  /*1860*/  LDCU.128 UR8, c[0x0][0x490] ;  /* 0x00009200ff0877ac */ /* 0x000f220008000c00 */
[----:B------:R-:W1:Y:S01]  /*1870*/  LDCU.64 UR20, c[0x0][0x4c0] ;  /* 0x00009800ff1477ac */ /* 0x000e620008000a00 */
[----:B------:R-:W1:Y:S01]  /*1880*/  LDCU.64 UR16, c[0x0][0x4f0] ;  /* 0x00009e00ff1077ac */ /* 0x000e620008000a00 */
[----:B------:R-:W1:Y:S01]  /*1890*/  LDCU UR18, c[0x0][0x4c8] ;  /* 0x00009900ff1277ac */ /* 0x000e620008000800 */
[----:B---3--:R-:W-:Y:S02]  /*18a0*/  UIMAD.WIDE.U32 UR4, UR44, UR13, URZ ;  /* 0x0000000d2c0472a5 */ /* 0x008fe4000f8e00ff */
[----:B------:R-:W-:Y:S02]  /*18b0*/  UISETP.NE.AND UP0, UPT, UR12, 0x1, UPT ;  /* 0x000000010c00788c */ /* 0x000fe4000bf05270 */
[----:B------:R-:W-:Y:S01]  /*18c0*/  USHF.R.U32.HI UR5, URZ, UR14, UR5 ;  /* 0x0000000eff057299 */ /* 0x000fe20008011605 */
[----:B------:R-:W3:Y:S03]  /*18d0*/  LDCU UR45, c[0x0][0x38c] ;  /* 0x00007180ff2d77ac */ /* 0x000ee60008000800 */
[----:B------:R-:W-:-:S02]  /*18e0*/  USEL UR5, UR44, UR5, !UP0 ;  /* 0x000000052c057287 */ /* 0x000fc4000c000000 */
[----:B------:R-:W-:Y:S02]  /*18f0*/  UISETP.NE.AND UP0, UPT, UR15, 0x1, UPT ;  /* 0x000000010f00788c */ /* 0x000fe4000bf05270 */
[----:B----4-:R-:W-:Y:S01]  /*1900*/  UIMAD.WIDE.U32 UR6, UR5, UR8, URZ ;  /* 0x00000008050672a5 */ /* 0x010fe2000f8e00ff */
[----:B------:R-:W4:Y:S01]  /*1910*/  LDCU UR8, c[0x0][0x4a0] ;  /* 0x00009400ff0877ac */ /* 0x000f220008000800 */
[----:B------:R-:W1:Y:S05]  /*1920*/  LDCU UR23, c[0x0][0x4cc] ;  /* 0x00009980ff1777ac */ /* 0x000e6a0008000800 */
[----:B------:R-:W-:Y:S01]  /*1930*/  UMOV UR4, UR7 ;  /* 0x0000000700047c82 */ /* 0x000fe20008000000 */
[----:B------:R-:W1:Y:S01]  /*1940*/  LDCU.64 UR40, c[0x0][0x390] ;  /* 0x00007200ff2877ac */ /* 0x000e620008000a00 */
[----:B------:R-:W-:Y:S01]  /*1950*/  USHF.R.U32.HI UR4, URZ, UR9, UR4 ;  /* 0x00000009ff047299 */ /* 0x000fe20008011604 */
[----:B------:R-:W1:Y:S03]  /*1960*/  LDCU UR9, c[0x0][0x4ec] ;  /* 0x00009d80ff0977ac */ /* 0x000e660008000800 */
[----:B------:R-:W-:-:S02]  /*1970*/  USEL UR4, UR5, UR4, !UP0 ;  /* 0x0000000405047287 */ /* 0x000fc4000c000000 */
[----:B------:R-:W-:Y:S02]  /*1980*/  UISETP.NE.AND UP0, UPT, UR10, 0x1, UPT ;  /* 0x000000010a00788c */ /* 0x000fe4000bf05270 */
[----:B------:R-:W-:Y:S01]  /*1990*/  UIMAD.WIDE.U32 UR6, UR4, UR11, URZ ;  /* 0x0000000b040672a5 */ /* 0x000fe2000f8e00ff */
[----:B------:R-:W1:Y:S01]  /*19a0*/  LDCU.64 UR24, c[0x0][0x4d0] ;  /* 0x00009a00ff1877ac */ /* 0x000e620008000a00 */
[----:B------:R-:W-:-:S05]  /*19b0*/  UIADD3 UR38, UPT, UPT, UR55, UR31, URZ ;  /* 0x0000001f37267290 */ /* 0x000fca000fffe0ff */
[----:B------:R-:W-:Y:S01]  /*19c0*/  UMOV UR6, UR7 ;  /* 0x0000000700067c82 */ /* 0x000fe20008000000 */
[----:B------:R-:W-:Y:S02]  /*19d0*/  UIADD3 UR7, UPT, UPT, -UR4, URZ, URZ ;  /* 0x000000ff04077290 */ /* 0x000fe4000fffe1ff */
[----:B----4-:R-:W-:Y:S02]  /*19e0*/  USHF.R.U32.HI UR6, URZ, UR8, UR6 ;  /* 0x00000008ff067299 */ /* 0x010fe40008011606 */
[----:B------:R-:W-:Y:S02]  /*19f0*/  UIADD3 UR8, UPT, UPT, -UR5, URZ, URZ ;  /* 0x000000ff05087290 */ /* 0x000fe4000fffe1ff */
[----:B------:R-:W-:Y:S02]  /*1a00*/  USEL UR14, UR4, UR6, !UP0 ;  /* 0x00000006040e7287 */ /* 0x000fe4000c000000 */
[----:B------:R-:W-:Y:S02]  /*1a10*/  UIMAD UR7, UR15, UR7, UR5 ;  /* 0x000000070f0772a4 */ /* 0x000fe4000f8e0205 */
[----:B------:R-:W-:-:S02]  /*1a20*/  UIADD3 UR6, UPT, UPT, -UR14, URZ, URZ ;  /* 0x000000ff0e067290 */ /* 0x000fc4000fffe1ff */
[----:B------:R-:W-:Y:S02]  /*1a30*/  UIMAD UR8, UR12, UR8, UR44 ;  /* 0x000000080c0872a4 */ /* 0x000fe4000f8e022c */
[----:B------:R-:W-:Y:S02]  /*1a40*/  UIMAD UR13, UR10, UR6, UR4 ;  /* 0x000000060a0d72a4 */ /* 0x000fe4000f8e0204 */
[----:B-1----:R-:W-:Y:S02]  /*1a50*/  UIMAD UR11, UR8, UR20, UR9 ;  /* 0x00000014080b72a4 */ /* 0x002fe4000f8e0209 */
[----:B------:R-:W-:Y:S01]  /*1a60*/  UIMAD UR12, UR7, UR21, UR16 ;  /* 0x00000015070c72a4 */ /* 0x000fe2000f8e0210 */
[----:B------:R-:W1:Y:S02]  /*1a70*/  LDCU.64 UR4, c[0x0][0x4f8] ;  /* 0x00009f00ff0477ac */ /* 0x000e640008000a00 */
[----:B------:R-:W4:Y:S01]  /*1a80*/  LDCU UR6, c[0x0][0x500] ;  /* 0x0000a000ff0677ac */ /* 0x000f220008000800 */
[----:B------:R-:W-:Y:S01]  /*1a90*/  UIMAD UR13, UR13, UR18, UR17 ;  /* 0x000000120d0d72a4 */ /* 0x000fe2000f8e0211 */
[----:B------:R-:W-:Y:S01]  /*1aa0*/  UMOV UR27, URZ ;  /* 0x000000ff001b7c82 */ /* 0x000fe20008000000 */
[----:B------:R-:W-:Y:S01]  /*1ab0*/  UMOV UR7, UR30 ;  /* 0x0000001e00077c82 */ /* 0x000fe20008000000 */
[----:B------:R-:W-:Y:S01]  /*1ac0*/  UMOV UR20, URZ ;  /* 0x000000ff00147c82 */ /* 0x000fe20008000000 */
[----:B------:R-:W-:Y:S01]  /*1ad0*/  UMOV UR21, URZ ;  /* 0x000000ff00157c82 */ /* 0x000fe20008000000 */
[----:B---3--:R-:W-:-:S07]  /*1ae0*/  UMOV UR22, URZ ;  /* 0x000000ff00167c82 */ /* 0x008fce0008000000 */
.L_x_23:
[----:B------:R-:W-:Y:S01]  /*1af0*/  @!P2 MOV R3, 0x2000 ;  /* 0x000020000003a802 */ /* 0x000fe20000000f00 */
[----:B------:R-:W-:Y:S01]  /*1b00*/  ULEA UR9, UR7, UR36, 0x3 ;  /* 0x0000002407097291 */ /* 0x000fe2000f8e18ff */
[----:B--2---:R-:W-:Y:S11]  /*1b10*/  @P0 BRA `(.L_x_19) ;  /* 0x0000000000100947 */ /* 0x004ff60003800000 */
[----:B------:R-:W-:Y:S04]  /*1b20*/  MOV R4, UR26 ;  /* 0x0000001a00047c02 */ /* 0x000fe80008000f00 */
[----:B------:R-:W-:Y:S04]  /*1b30*/  SHF.L.U32 R4, R4, 0x1f, RZ ;  /* 0x0000001f04047819 */ /* 0x000fe800000006ff */
[----:B------:R-:W2:Y:S02]  /*1b40*/  SYNCS.PHASECHK.TRANS64.TRYWAIT P0, [UR9+0xd0], R4 ;  /* 0x0000d004ff0075a7 */ /* 0x000ea40008001109 */
[----:B--2---:R-:W-:Y:S05]  /*1b50*/  @!P0 BRA `(.L_x_20) ;  /* 0x0000006800fc8947 */ /* 0x004fea0003800000 */
.L_x_19:
[----:B------:R3:W-:Y:S01]  /*1b60*/  @!P2 SYNCS.ARRIVE.TRANS64 RZ, [UR9], R3 ;  /* 0x00000003ffffa9a7 */ /* 0x0007e20008000009 */
[----:B------:R-:W-:Y:S04]  /*1b70*/  BSSY.RECONVERGENT B0, `(.L_x_21) ;  /* 0x0000003000007945 */ /* 0x000fe80003800200 */
[----:B------:R-:W-:Y:S05]  /*1b80*/  @P3 BRA `(.L_x_22) ;  /* 0x0000000000043947 */ /* 0x000fea0003800000 */
[----:B-1--4-:R-:W-:Y:S05]  /*1b90*/  BPT.TRAP 0x1 ;  /* 0x000000040000795c */ /* 0x012fea0000300000 */
.L_x_22:
[----:B-1--4-:R-:W-:Y:S05]  /*1ba0*/  BSYNC.RECONVERGENT B0 ;  /* 0x0000000000007941 */ /* 0x012fea0003800200 */
.L_x_21:
[----:B------:R-:W-:Y:S02]  /*1bb0*/  UIADD3 UR8, UPT, UPT, UR7, 0x1, URZ ;  /* 0x0000000107087890 */ /* 0x000fe4000fffe0ff */
[----:B------:R-:W-:Y:S02]  /*1bc0*/  UIMAD UR15, UR20, UR23, UR4 ;  /* 0x00000017140f72a4 */ /* 0x000fe4000f8e0204 */
[----:B------:R-:W-:Y:S02]  /*1bd0*/  UISETP.NE.AND UP0, UPT, UR8, 0x1a, UPT ;  /* 0x0000001a0800788c */ /* 0x000fe4000bf05270 */
[----:B------:R-:W-:Y:S02]  /*1be0*/  ULEA UR16, UR7, UR36, 0xc ;  /* 0x0000002407107291 */ /* 0x000fe4000f8e60ff */
[----:B------:R-:W-:Y:S02]  /*1bf0*/  USEL UR10, URZ, 0x1, UP0 ;  /* 0x00000001ff0a7887 */ /* 0x000fe40008000000 */
[----:B------:R-:W-:Y:S02]  /*1c00*/  USEL UR30, UR8, URZ, UP0 ;  /* 0x000000ff081e7287 */ /* 0x000fe40008000000 */
[----:B------:R-:W-:Y:S02]  /*1c10*/  ULOP3.LUT UR26, UR26, UR10, URZ, 0x3c, !UPT ;  /* 0x0000000a1a1a7292 */ /* 0x000fe4000f8e3cff */
[----:B------:R-:W-:Y:S02]  /*1c20*/  ULEA UR8, UR30, UR36, 0x3 ;  /* 0x000000241e087291 */ /* 0x000fe4000f8e18ff */
[----:B------:R-:W-:Y:S02]  /*1c30*/  UIADD3 UR34, UP0, UPT, UR42, 0x80, URZ ;  /* 0x000000802a227890 */ /* 0x000fe4000ff1e0ff */
[----:B------:R-:W-:Y:S01]  /*1c40*/  USHF.L.U32 UR10, UR27, 0x5, URZ ;  /* 0x000000051b0a7899 */ /* 0x000fe200080006ff */
[----:B--2---:R-:W-:Y:S01]  /*1c50*/  MOV R0, UR26 ;  /* 0x0000001a00007c02 */ /* 0x004fe20008000f00 */
[----:B------:R-:W-:Y:S02]  /*1c60*/  UIADD3.X UR35, UPT, UPT, URZ, UR43, URZ, UP0, !UPT ;  /* 0x0000002bff237290 */ /* 0x000fe400087fe4ff */
[----:B------:R-:W-:Y:S01]  /*1c70*/  UIADD3 UR32, UP3, UPT, UR42, 0x200, URZ ;  /* 0x000002002a207890 */ /* 0x000fe2000ff7e0ff */
[----:B------:R-:W-:Y:S01]  /*1c80*/  SHF.L.U32 R0, R0, 0x1f, RZ ;  /* 0x0000001f00007819 */ /* 0x000fe200000006ff */
[----:B------:R-:W-:Y:S02]  /*1c90*/  UIADD3 UR37, UPT, UPT, UR20, 0x1, URZ ;  /* 0x0000000114257890 */ /* 0x000fe4000fffe0ff */
[----:B------:R-:W-:Y:S01]  /*1ca0*/  UIADD3.X UR33, UPT, UPT, URZ, UR43, URZ, UP3, !UPT ;  /* 0x0000002bff217290 */ /* 0x000fe20009ffe4ff */
[----:B------:R1:W2:Y:S01]  /*1cb0*/  SYNCS.PHASECHK.TRANS64.TRYWAIT P0, [UR8+0xd0], R0 ;  /* 0x0000d000ff0075a7 */ /* 0x0002a20008001108 */
[----:B------:R-:W-:Y:S02]  /*1cc0*/  UIMAD UR8, UR21, UR24, UR5 ;  /* 0x00000018150872a4 */ /* 0x000fe4000f8e0205 */
[----:B------:R-:W-:Y:S02]  /*1cd0*/  UIMAD UR7, UR22, UR25, UR6 ;  /* 0x00000019160772a4 */ /* 0x000fe4000f8e0206 */
[----:B------:R-:W-:Y:S02]  /*1ce0*/  ULEA UR15, UR8, UR15, 0x5 ;  /* 0x0000000f080f7291 */ /* 0x000fe4000f8e28ff */
[----:B------:R-:W-:Y:S02]  /*1cf0*/  UIADD3 UR8, UPT, UPT, UR16, 0x3600, URZ ;  /* 0x0000360010087890 */ /* 0x000fe4000fffe0ff */
[----:B------:R-:W-:Y:S02]  /*1d00*/  ULEA UR7, UR7, UR15, 0xa ;  /* 0x0000000f07077291 */ /* 0x000fe4000f8e50ff */
[----:B------:R-:W-:Y:S02]  /*1d10*/  UIADD3 UR16, UPT, UPT, UR16, 0x1d600, URZ ;  /* 0x0001d60010107890 */ /* 0x000fe4000fffe0ff */
[----:B------:R-:W-:Y:S02]  /*1d20*/  UPRMT UR7, UR7, 0x5410, URZ ;  /* 0x0000541007077896 */ /* 0x000fe400080000ff */
[----:B------:R-:W-:Y:S02]  /*1d30*/  UISETP.NE.AND UP2, UPT, UR37, UR45, UPT ;  /* 0x0000002d2500728c */ /* 0x000fe4000bf45270 */
[----:B------:R-:W-:Y:S02]  /*1d40*/  UIADD3 UR29, UPT, UPT, UR21, 0x1, URZ ;  /* 0x00000001151d7890 */ /* 0x000fe4000fffe0ff */
[----:B------:R-:W-:Y:S02]  /*1d50*/  UIADD3 UR28, UPT, UPT, UR22, 0x1, URZ ;  /* 0x00000001161c7890 */ /* 0x000fe4000fffe0ff */
[----:B------:R-:W-:Y:S01]  /*1d60*/  UIADD3 UR31, UPT, UPT, UR31, 0x1, URZ ;  /* 0x000000011f1f7890 */ /* 0x000fe2000fffe0ff */
[----:B------:R4:W-:Y:S01]  /*1d70*/  UTMALDG.5D.IM2COL [UR8], [UR34], UR7 ;  /* 0x00000008220073b4 */ /* 0x0009e20008060007 */
[----:B------:R-:W-:Y:S01]  /*1d80*/  UMOV UR46, 0x0 ;  /* 0x00000000002e7882 */ /* 0x000fe20000000000 */
[----:B------:R-:W-:Y:S01]  /*1d90*/  UMOV UR47, 0x10000000 ;  /* 0x10000000002f7882 */ /* 0x000fe20000000000 */
[----:B------:R-:W-:Y:S01]  /*1da0*/  UMOV UR17, UR9 ;  /* 0x0000000900117c82 */ /* 0x000fe20008000000 */
[----:B------:R-:W-:Y:S01]  /*1db0*/  @UP2 UIADD3 UR29, UPT, UPT, UR21, URZ, URZ ;  /* 0x000000ff151d2290 */ /* 0x000fe2000fffe0ff */
[----:B------:R-:W-:Y:S03]  /*1dc0*/  UMOV UR18, UR10 ;  /* 0x0000000a00127c82 */ /* 0x000fe60008000000 */
[----:B------:R-:W-:Y:S01]  /*1dd0*/  UISETP.NE.AND UP1, UPT, UR29, UR40, UPT ;  /* 0x000000281d00728c */ /* 0x000fe2000bf25270 */
[----:B------:R3:W-:Y:S10]  /*1de0*/  UTMALDG.5D [UR16], [UR32], desc[UR46] ;  /* 0x00002e10200075b4 */ /* 0x0007f40008021000 */
[----:B------:R-:W-:Y:S04]  /*1df0*/  @UP1 UIADD3 UR28, UPT, UPT, UR22, URZ, URZ ;  /* 0x000000ff161c1290 */ /* 0x000fe8000fffe0ff */
[----:B------:R-:W-:Y:S02]  /*1e00*/  UISETP.NE.AND UP0, UPT, UR28, UR41, UPT ;  /* 0x000000291c00728c */ /* 0x000fe4000bf05270 */
[----:B----4-:R-:W-:Y:S09]  /*1e10*/  UIADD3 UR8, UPT, UPT, UR27, 0x1, URZ ;  /* 0x000000011b087890 */ /* 0x010ff2000fffe0ff */
[----:B------:R-:W-:Y:S01]  /*1e20*/  @UP0 UIADD3 UR8, UPT, UPT, UR27, URZ, URZ ;  /* 0x000000ff1b080290 */ /* 0x000fe2000fffe0ff */
[----:B------:R-:W-:Y:S06]  /*1e30*/  UMOV UR7, UR30 ;  /* 0x0000001e00077c82 */ /* 0x000fec0008000000 */
[----:B------:R-:W-:Y:S01]  /*1e40*/  UMOV UR27, UR8 ;  /* 0x00000008001b7c82 */ /* 0x000fe20008000000 */
[----:B---3--:R-:W-:Y:S02]  /*1e50*/  USEL UR22, UR28, URZ, UP0 ;  /* 0x000000ff1c167287 */ /* 0x008fe40008000000 */
[----:B------:R-:W-:Y:S02]  /*1e60*/  UISETP.NE.AND UP0, UPT, UR31, UR38, UPT ;  /* 0x000000261f00728c */ /* 0x000fe4000bf05270 */
[----:B------:R-:W-:Y:S02]  /*1e70*/  USEL UR20, UR37, URZ, UP2 ;  /* 0x000000ff25147287 */ /* 0x000fe40009000000 */
[----:B------:R-:W-:Y:S05]  /*1e80*/  USEL UR21, UR29, URZ, UP1 ;  /* 0x000000ff1d157287 */ /* 0x000fea0008800000 */
[----:B-1----:R-:W-:Y:S07]  /*1e90*/  BRA.U UP0, `(.L_x_23) ;  /* 0xfffffffd00147547 */ /* 0x002fee000b83ffff */
.L_x_18:
[----:B------:R-:W-:Y:S01]  /*1ea0*/  ULEA UR4, UR30, UR36, 0x3 ;  /* 0x000000241e047291 */ /* 0x000fe2000f8e18ff */
[----:B-1----:R-:W-:Y:S01]  /*1eb0*/  MOV R0, UR26 ;  /* 0x0000001a00007c02 */ /* 0x002fe20008000f00 */
[----:B------:R-:W-:Y:S01]  /*1ec0*/  @!P1 SYNCS.ARRIVE.TRANS64.A1T0 RZ, [UR36+0x1d8], RZ ;  /* 0x0001d8ffffff99a7 */ /* 0x000fe20008100024 */
[----:B------:R-:W-:Y:S02]  /*1ed0*/  UISETP.GE.AND UP0, UPT, UR50, 0x1, UPT ;  /* 0x000000013200788c */ /* 0x000fe4000bf06270 */
[----:B------:R-:W-:-:S04]  /*1ee0*/  SHF.L.U32 R0, R0, 0x1f, RZ ;  /* 0x0000001f00007819 */ /* 0x000fc800000006ff */
[----:B--2---:R1:W2:Y:S03]  /*1ef0*/  SYNCS.PHASECHK.TRANS64.TRYWAIT P0, [UR4+0xd0], R0 ;  /* 0x0000d000ff0075a7 */ /* 0x0042a60008001104 */
[----:B------:R-:W-:Y:S05]  /*1f00*/  BRA.U !UP0, `(.L_x_24) ;  /* 0x00000005088c7547 */ /* 0x000fea000b800000 */
[----:B------:R-:W3:Y:S01]  /*1f10*/  LDCU.128 UR8, c[0x0][0x480] ;  /* 0x00009000ff0877ac */ /* 0x000ee20008000c00 */
[----:B------:R-:W4:Y:S01]  /*1f20*/  LDCU.128 UR32, c[0x0][0x490] ;  /* 0x00009200ff2077ac */ /* 0x000f220008000c00 */
[----:B------:R-:W1:Y:S01]  /*1f30*/  LDCU.64 UR28, c[0x0][0x4c0] ;  /* 0x00009800ff1c77ac */ /* 0x000e620008000a00 */
[----:B------:R-:W1:Y:S01]  /*1f40*/  LDCU UR13, c[0x0][0x4c8] ;  /* 0x00009900ff0d77ac */ /* 0x000e620008000800 */
[----:B------:R-:W1:Y:S01]  /*1f50*/  LDCU.64 UR16, c[0x0][0x4f0] ;  /* 0x00009e00ff1077ac */ /* 0x000e620008000a00 */
[----:B---3--:R-:W-:Y:S02]  /*1f60*/  UIMAD.WIDE.U32 UR4, UR44, UR9, URZ ;  /* 0x000000092c0472a5 */ /* 0x008fe4000f8e00ff */
[----:B------:R-:W-:Y:S02]  /*1f70*/  UISETP.NE.AND UP0, UPT, UR8, 0x1, UPT ;  /* 0x000000010800788c */ /* 0x000fe4000bf05270 */
[----:B------:R-:W-:Y:S01]  /*1f80*/  USHF.R.U32.HI UR5, URZ, UR10, UR5 ;  /* 0x0000000aff057299 */ /* 0x000fe20008011605 */
[----:B------:R-:W3:Y:S03]  /*1f90*/  LDCU UR9, c[0x0][0x4a0] ;  /* 0x00009400ff0977ac */ /* 0x000ee60008000800 */
[----:B------:R-:W-:-:S02]  /*1fa0*/  USEL UR5, UR44, UR5, !UP0 ;  /* 0x000000052c057287 */ /* 0x000fc4000c000000 */
[----:B------:R-:W-:Y:S02]  /*1fb0*/  UISETP.NE.AND UP0, UPT, UR11, 0x1, UPT ;  /* 0x000000010b00788c */ /* 0x000fe4000bf05270 */
[----:B----4-:R-:W-:Y:S01]  /*1fc0*/  UIMAD.WIDE.U32 UR6, UR5, UR32, URZ ;  /* 0x00000020050672a5 */ /* 0x010fe2000f8e00ff */
[----:B------:R-:W1:Y:S01]  /*1fd0*/  LDCU UR10, c[0x0][0x4ec] ;  /* 0x00009d80ff0a77ac */ /* 0x000e620008000800 */
[----:B------:R-:W4:Y:S05]  /*1fe0*/  LDCU UR46, c[0x0][0x38c] ;  /* 0x00007180ff2e77ac */ /* 0x000f2a0008000800 */
[----:B------:R-:W-:Y:S01]  /*1ff0*/  UMOV UR4, UR7 ;  /* 0x0000000700047c82 */ /* 0x000fe20008000000 */
[----:B------:R-:W1:Y:S01]  /*2000*/  LDCU UR23, c[0x0][0x4cc] ;  /* 0x00009980ff1777ac */ /* 0x000e620008000800 */
[----:B------:R-:W-:Y:S01]  /*2010*/  USHF.R.U32.HI UR4, URZ, UR33, UR4 ;  /* 0x00000021ff047299 */ /* 0x000fe20008011604 */
[----:B------:R-:W1:Y:S03]  /*2020*/  LDCU.64 UR40, c[0x0][0x390] ;  /* 0x00007200ff2877ac */ /* 0x000e660008000a00 */
[----:B------:R-:W-:-:S02]  /*2030*/  USEL UR4, UR5, UR4, !UP0 ;  /* 0x0000000405047287 */ /* 0x000fc4000c000000 */
[----:B------:R-:W-:Y:S02]  /*2040*/  UISETP.NE.AND UP0, UPT, UR34, 0x1, UPT ;  /* 0x000000012200788c */ /* 0x000fe4000bf05270 */
[----:B------:R-:W-:Y:S01]  /*2050*/  UIMAD.WIDE.U32 UR6, UR4, UR35, URZ ;  /* 0x00000023040672a5 */ /* 0x000fe2000f8e00ff */
[----:B------:R-:W1:Y:S01]  /*2060*/  LDCU.64 UR24, c[0x0][0x4d0] ;  /* 0x00009a00ff1877ac */ /* 0x000e620008000a00 */
[----:B------:R-:W-:-:S05]  /*2070*/  UIADD3 UR38, UPT, UPT, UR50, UR38, URZ ;  /* 0x0000002632267290 */ /* 0x000fca000fffe0ff */
[----:B------:R-:W-:Y:S01]  /*2080*/  UMOV UR6, UR7 ;  /* 0x0000000700067c82 */ /* 0x000fe20008000000 */
[----:B------:R-:W-:Y:S02]  /*2090*/  UIADD3 UR7, UPT, UPT, -UR5, URZ, URZ ;  /* 0x000000ff05077290 */ /* 0x000fe4000fffe1ff */
[----:B---3--:R-:W-:Y:S02]  /*20a0*/  USHF.R.U32.HI UR6, URZ, UR9, UR6 ;  /* 0x00000009ff067299 */ /* 0x008fe40008011606 */
[----:B------:R-:W-:Y:S02]  /*20b0*/  UIMAD UR7, UR8, UR7, UR44 ;  /* 0x00000007080772a4 */ /* 0x000fe4000f8e022c */
[----:B------:R-:W-:Y:S02]  /*20c0*/  USEL UR14, UR4, UR6, !UP0 ;  /* 0x00000006040e7287 */ /* 0x000fe4000c000000 */
[----:B------:R-:W-:Y:S02]  /*20d0*/  UIADD3 UR6, UPT, UPT, -UR4, URZ, URZ ;  /* 0x000000ff04067290 */ /* 0x000fe4000fffe1ff */
[----:B------:R-:W-:-:S02]  /*20e0*/  UIADD3 UR9, UPT, UPT, -UR14, URZ, URZ ;  /* 0x000000ff0e097290 */ /* 0x000fc4000fffe1ff */
[----:B------:R-:W-:Y:S02]  /*20f0*/  UIMAD UR12, UR11, UR6, UR5 ;  /* 0x000000060b0c72a4 */ /* 0x000fe4000f8e0205 */
[----:B------:R-:W-:Y:S02]  /*2100*/  UIMAD UR9, UR34, UR9, UR4 ;  /* 0x00000009220972a4 */ /* 0x000fe4000f8e0204 */
[----:B-1----:R-:W-:Y:S01]  /*2110*/  UIMAD UR11, UR7, UR28, UR10 ;  /* 0x0000001c070b72a4 */ /* 0x002fe2000f8e020a */
[----:B------:R-:W1:Y:S02]  /*2120*/  LDCU.64 UR4, c[0x0][0x4f8] ;  /* 0x00009f00ff0477ac */ /* 0x000e640008000a00 */
[----:B------:R-:W3:Y:S01]  /*2130*/  LDCU UR6, c[0x0][0x500] ;  /* 0x0000a000ff0677ac */ /* 0x000ee20008000800 */
[----:B------:R-:W-:Y:S02]  /*2140*/  UIMAD UR12, UR12, UR29, UR16 ;  /* 0x0000001d0c0c72a4 */ /* 0x000fe4000f8e0210 */
[----:B------:R-:W-:Y:S01]  /*2150*/  UIMAD UR13, UR9, UR13, UR17 ;  /* 0x0000000d090d72a4 */ /* 0x000fe2000f8e0211 */
[----:B------:R-:W-:Y:S01]  /*2160*/  UMOV UR37, UR50 ;  /* 0x0000003200257c82 */ /* 0x000fe20008000000 */
[----:B----4-:R-:W-:-:S10]  /*2170*/  UMOV UR7, UR30 ;  /* 0x0000001e00077c82 */ /* 0x010fd40008000000 */
.L_x_29:
[----:B------:R-:W-:Y:S01]  /*2180*/  @!P2 MOV R3, 0x2000 ;  /* 0x000020000003a802 */ /* 0x000fe20000000f00 */
[----:B------:R-:W-:Y:S01]  /*2190*/  ULEA UR9, UR7, UR36, 0x3 ;  /* 0x0000002407097291 */ /* 0x000fe2000f8e18ff */
[----:B--2---:R-:W-:Y:S11]  /*21a0*/  @P0 BRA `(.L_x_25) ;  /* 0x0000000000100947 */ /* 0x004ff60003800000 */
[----:B------:R-:W-:Y:S04]  /*21b0*/  MOV R4, UR26 ;  /* 0x0000001a00047c02 */ /* 0x000fe80008000f00 */
[----:B------:R-:W-:Y:S04]  /*21c0*/  SHF.L.U32 R4, R4, 0x1f, RZ ;  /* 0x0000001f04047819 */ /* 0x000fe800000006ff */
[----:B------:R-:W2:Y:S02]  /*21d0*/  SYNCS.PHASECHK.TRANS64.TRYWAIT P0, [UR9+0xd0], R4 ;  /* 0x0000d004ff0075a7 */ /* 0x000ea40008001109 */
[----:B--2---:R-:W-:Y:S05]  /*21e0*/  @!P0 BRA `(.L_x_26) ;  /* 0x0000006400708947 */ /* 0x004fea0003800000 */
.L_x_25:
[----:B------:R4:W-:Y:S01]  /*21f0*/  @!P2 SYNCS.ARRIVE.TRANS64 RZ, [UR9], R3 ;  /* 0x00000003ffffa9a7 */ /* 0x0009e20008000009 */
[----:B------:R-:W-:Y:S04]  /*2200*/  BSSY.RECONVERGENT B0, `(.L_x_27) ;  /* 0x0000003000007945 */ /* 0x000fe80003800200 */
[----:B------:R-:W-:Y:S05]  /*2210*/  @P3 BRA `(.L_x_28) ;  /* 0x0000000000043947 */ /* 0x000fea0003800000 */
[----:B-1-3--:R-:W-:Y:S05]  /*2220*/  BPT.TRAP 0x1 ;  /* 0x000000040000795c */ /* 0x00afea0000300000 */
.L_x_28:
[----:B-1-3--:R-:W-:Y:S05]  /*2230*/  BSYNC.RECONVERGENT B0 ;  /* 0x0000000000007941 */ /* 0x00afea0003800200 */
.L_x_27:
[----:B------:R-:W-:Y:S02]  /*2240*/  UIADD3 UR8, UPT, UPT, UR7, 0x1, URZ ;  /* 0x0000000107087890 */ /* 0x000fe4000fffe0ff */
[----:B------:R-:W-:Y:S02]  /*2250*/  UIMAD UR16, UR20, UR23, UR4 ;  /* 0x00000017141072a4 */ /* 0x000fe4000f8e0204 */
[----:B------:R-:W-:Y:S02]  /*2260*/  UISETP.NE.AND UP0, UPT, UR8, 0x1a, UPT ;  /* 0x0000001a0800788c */ /* 0x000fe4000bf05270 */
[----:B------:R-:W-:Y:S02]  /*2270*/  UIMAD UR15, UR21, UR24, UR5 ;  /* 0x00000018150f72a4 */ /* 0x000fe4000f8e0205 */
[----:B------:R-:W-:Y:S02]  /*2280*/  USEL UR10, URZ, 0x1, UP0 ;  /* 0x00000001ff0a7887 */ /* 0x000fe40008000000 */
[----:B------:R-:W-:Y:S02]  /*2290*/  USEL UR30, UR8, URZ, UP0 ;  /* 0x000000ff081e7287 */ /* 0x000fe40008000000 */
[----:B------:R-:W-:Y:S02]  /*22a0*/  ULOP3.LUT UR26, UR26, UR10, URZ, 0x3c, !UPT ;  /* 0x0000000a1a1a7292 */ /* 0x000fe4000f8e3cff */
[----:B------:R-:W-:Y:S02]  /*22b0*/  ULEA UR8, UR30, UR36, 0x3 ;  /* 0x000000241e087291 */ /* 0x000fe4000f8e18ff */
[----:B------:R-:W-:Y:S02]  /*22c0*/  ULEA UR18, UR7, UR36, 0xc ;  /* 0x0000002407127291 */ /* 0x000fe4000f8e60ff */
[----:B------:R-:W-:Y:S01]  /*22d0*/  UIMAD UR7, UR22, UR25, UR6 ;  /* 0x00000019160772a4 */ /* 0x000fe2000f8e0206 */
[----:B--2---:R-:W-:Y:S01]  /*22e0*/  MOV R0, UR26 ;  /* 0x0000001a00007c02 */ /* 0x004fe20008000f00 */
[----:B------:R-:W-:Y:S02]  /*22f0*/  ULEA UR15, UR15, UR16, 0x5 ;  /* 0x000000100f0f7291 */ /* 0x000fe4000f8e28ff */
[----:B------:R-:W-:Y:S01]  /*2300*/  UIADD3 UR34, UP0, UPT, UR42, 0x80, URZ ;  /* 0x000000802a227890 */ /* 0x000fe2000ff1e0ff */
[----:B------:R-:W-:Y:S01]  /*2310*/  SHF.L.U32 R0, R0, 0x1f, RZ ;  /* 0x0000001f00007819 */ /* 0x000fe200000006ff */
[----:B------:R-:W-:Y:S02]  /*2320*/  ULEA UR7, UR7, UR15, 0xa ;  /* 0x0000000f07077291 */ /* 0x000fe4000f8e50ff */
[----:B------:R-:W-:Y:S01]  /*2330*/  USHF.L.U32 UR10, UR27, 0x5, URZ ;  /* 0x000000051b0a7899 */ /* 0x000fe200080006ff */
[----:B------:R1:W2:Y:S01]  /*2340*/  SYNCS.PHASECHK.TRANS64.TRYWAIT P0, [UR8+0xd0], R0 ;  /* 0x0000d000ff0075a7 */ /* 0x0002a20008001108 */
[----:B------:R-:W-:Y:S02]  /*2350*/  UIADD3.X UR35, UPT, UPT, URZ, UR43, URZ, UP0, !UPT ;  /* 0x0000002bff237290 */ /* 0x000fe400087fe4ff */
[----:B------:R-:W-:Y:S02]  /*2360*/  UIADD3 UR8, UPT, UPT, UR18, 0x3600, URZ ;  /* 0x0000360012087890 */ /* 0x000fe4000fffe0ff */
[----:B------:R-:W-:Y:S02]  /*2370*/  UPRMT UR7, UR7, 0x5410, URZ ;  /* 0x0000541007077896 */ /* 0x000fe400080000ff */
[----:B------:R-:W-:Y:S02]  /*2380*/  UIADD3 UR32, UP3, UPT, UR42, 0x200, URZ ;  /* 0x000002002a207890 */ /* 0x000fe4000ff7e0ff */
[----:B------:R-:W-:Y:S02]  /*2390*/  UIADD3 UR16, UPT, UPT, UR18, 0x1d600, URZ ;  /* 0x0001d60012107890 */ /* 0x000fe4000fffe0ff */
[----:B------:R-:W-:Y:S02]  /*23a0*/  UIADD3.X UR33, UPT, UPT, URZ, UR43, URZ, UP3, !UPT ;  /* 0x0000002bff217290 */ /* 0x000fe40009ffe4ff */
[----:B------:R-:W-:Y:S01]  /*23b0*/  UIADD3 UR31, UPT, UPT, UR20, 0x1, URZ ;  /* 0x00000001141f7890 */ /* 0x000fe2000fffe0ff */
[----:B------:R3:W-:Y:S01]  /*23c0*/  UTMALDG.5D.IM2COL [UR8], [UR34], UR7 ;  /* 0x00000008220073b4 */ /* 0x0007e20008060007 */
[----:B------:R-:W-:Y:S02]  /*23d0*/  UIADD3 UR29, UPT, UPT, UR21, 0x1, URZ ;  /* 0x00000001151d7890 */ /* 0x000fe4000fffe0ff */
[----:B------:R-:W-:Y:S02]  /*23e0*/  UISETP.NE.AND UP2, UPT, UR31, UR46, UPT ;  /* 0x0000002e1f00728c */ /* 0x000fe4000bf45270 */
[----:B------:R-:W-:Y:S01]  /*23f0*/  UIADD3 UR28, UPT, UPT, UR22, 0x1, URZ ;  /* 0x00000001161c7890 */ /* 0x000fe2000fffe0ff */
[----:B------:R-:W-:Y:S01]  /*2400*/  UMOV UR44, 0x0 ;  /* 0x00000000002c7882 */ /* 0x000fe20000000000 */
[----:B------:R-:W-:Y:S01]  /*2410*/  UMOV UR45, 0x10000000 ;  /* 0x10000000002d7882 */ /* 0x000fe20000000000 */
[----:B------:R-:W-:Y:S01]  /*2420*/  UMOV UR17, UR9 ;  /* 0x0000000900117c82 */ /* 0x000fe20008000000 */
[----:B------:R-:W-:Y:S02]  /*2430*/  UMOV UR18, UR10 ;  /* 0x0000000a00127c82 */ /* 0x000fe40008000000 */
[----:B------:R4:W-:Y:S03]  /*2440*/  UTMALDG.5D [UR16], [UR32], desc[UR44] ;  /* 0x00002c10200075b4 */ /* 0x0009e60008021000 */
[----:B------:R-:W-:Y:S04]  /*2450*/  @UP2 UIADD3 UR29, UPT, UPT, UR21, URZ, URZ ;  /* 0x000000ff151d2290 */ /* 0x000fe8000fffe0ff */
[----:B------:R-:W-:Y:S11]  /*2460*/  UISETP.NE.AND UP1, UPT, UR29, UR40, UPT ;  /* 0x000000281d00728c */ /* 0x000ff6000bf25270 */
[----:B------:R-:W-:Y:S04]  /*2470*/  @UP1 UIADD3 UR28, UPT, UPT, UR22, URZ, URZ ;  /* 0x000000ff161c1290 */ /* 0x000fe8000fffe0ff */
[----:B------:R-:W-:Y:S02]  /*2480*/  UISETP.NE.AND UP0, UPT, UR28, UR41, UPT ;  /* 0x000000291c00728c */ /* 0x000fe4000bf05270 */
[----:B---3--:R-:W-:Y:S02]  /*2490*/  UIADD3 UR8, UPT, UPT, UR27, 0x1, URZ ;  /* 0x000000011b087890 */ /* 0x008fe4000fffe0ff */
[----:B------:R-:W-:Y:S07]  /*24a0*/  UIADD3 UR7, UPT, UPT, UR37, -0x1, URZ ;  /* 0xffffffff25077890 */ /* 0x000fee000fffe0ff */
[----:B------:R-:W-:Y:S07]  /*24b0*/  @UP0 UIADD3 UR8, UPT, UPT, UR27, URZ, URZ ;  /* 0x000000ff1b080290 */ /* 0x000fee000fffe0ff */
[----:B------:R-:W-:Y:S01]  /*24c0*/  UMOV UR27, UR8 ;  /* 0x00000008001b7c82 */ /* 0x000fe20008000000 */
[----:B----4-:R-:W-:Y:S02]  /*24d0*/  USEL UR22, UR28, URZ, UP0 ;  /* 0x000000ff1c167287 */ /* 0x010fe40008000000 */
[----:B------:R-:W-:Y:S02]  /*24e0*/  UISETP.GT.U32.AND UP0, UPT, UR37, 0x1, UPT ;  /* 0x000000012500788c */ /* 0x000fe4000bf04070 */
[----:B------:R-:W-:Y:S02]  /*24f0*/  USEL UR20, UR31, URZ, UP2 ;  /* 0x000000ff1f147287 */ /* 0x000fe40009000000 */
[----:B------:R-:W-:Y:S01]  /*2500*/  USEL UR21, UR29, URZ, UP1 ;  /* 0x000000ff1d157287 */ /* 0x000fe20008800000 */
[----:B------:R-:W-:Y:S01]  /*2510*/  UMOV UR37, UR7 ;  /* 0x0000000700257c82 */ /* 0x000fe20008000000 */
[----:B------:R-:W-:Y:S03]  /*2520*/  UMOV UR7, UR30 ;  /* 0x0000001e00077c82 */ /* 0x000fe60008000000 */
[----:B-1----:R-:W-:Y:S07]  /*2530*/  BRA.U UP0, `(.L_x_29) ;  /* 0xfffffffd00107547 */ /* 0x002fee000b83ffff */
.L_x_24:
[----:B------:R-:W-:Y:S01]  /*2540*/  SHF.L.U32 R3, R2, 0x1f, RZ ;  /* 0x0000001f02037819 */ /* 0x000fe200000006ff */
[----:B------:R-:W-:-:S03]  /*2550*/  NOP ;  /* 0x0000000000007918 */ /* 0x000fc60000000000 */
[----:B--2---:R-:W2:Y:S02]  /*2560*/  SYNCS.PHASECHK.TRANS64.TRYWAIT P0, [UR36+0x1e0], R3 ;  /* 0x0001e003ff0075a7 */ /* 0x004ea40008001124 */
[----:B--2---:R-:W-:Y:S05]  /*2570*/  @!P0 BRA `(.L_x_30) ;  /* 0x0000006000a48947 */ /* 0x004fea0003800000 */
.L_x_133:
[----:B------:R-:W2:Y:S01]  /*2580*/  LDS.128 R4, [UR36+0x220] ;  /* 0x00022024ff047984 */ /* 0x000ea20008000c00 */
[----:B------:R-:W-:Y:S02]  /*2590*/  UIADD3 UR4, UPT, UPT, UR36, 0x1e8, URZ ;  /* 0x000001e824047890 */ /* 0x000fe4000fffe0ff */
[----:B------:R-:W-:Y:S01]  /*25a0*/  UISETP.GE.AND UP0, UPT, UR39, 0x1, UPT ;  /* 0x000000012700788c */ /* 0x000fe2000bf06270 */
[----:B------:R-:W-:Y:S01]  /*25b0*/  @!PT LDS RZ, [RZ] ;  /* 0x00000000fffff984 */ /* 0x000fe20000000800 */
[----:B------:R-:W-:Y:S01]  /*25c0*/  @!PT LDS RZ, [RZ] ;  /* 0x00000000fffff984 */ /* 0x000fe20000000800 */
[----:B------:R-:W-:Y:S01]  /*25d0*/  @!PT LDS RZ, [RZ] ;  /* 0x00000000fffff984 */ /* 0x000fe20000000800 */
[----:B------:R-:W-:Y:S01]  /*25e0*/  @!PT LDS RZ, [RZ] ;  /* 0x00000000fffff984 */ /* 0x000fe20000000800 */
[----:B------:R3:W-:Y:S06]  /*25f0*/  MEMBAR.ALL.CTA ;  /* 0x0000000000007992 */ /* 0x0007ec0000008000 */
[----:B---3--:R-:W3:Y:S01]  /*2600*/  FENCE.VIEW.ASYNC.S ;  /* 0x00000000000073c6 */ /* 0x008ee20000000000 */
[----:B------:R-:W-:-:S09]  /*2610*/  UPRMT UR4, URZ, 0x654, UR4 ;  /* 0x00000654ff047896 */ /* 0x000fd20008000004 */
[----:B---3--:R-:W-:Y:S01]  /*2620*/  SYNCS.ARRIVE.TRANS64.RED.A1T0 RZ, [UR4], RZ ;  /* 0x000000ffffff79a7 */ /* 0x008fe20008100404 */
[----:B--2---:R-:W-:-:S13]  /*2630*/  LOP3.LUT P0, RZ, R6, 0x1, RZ, 0xc0, !PT ;  /* 0x0000000106ff7812 */ /* 0x004fda000780c0ff */
[----:B------:R-:W-:Y:S01]  /*2640*/  VOTEU.ANY UP1, P0 ;  /* 0x0000000000ff7886 */ /* 0x000fe20000020100 */
[----:B------:R-:W-:-:S13]  /*2650*/  PLOP3.LUT P0, PT, PT, PT, UP1, 0x80, 0x8 ;  /* 0x000000000008781c */ /* 0x000fda0003f0f018 */
[----:B-1----:R-:W-:Y:S02]  /*2660*/  @P0 MOV R0, R4 ;  /* 0x0000000400000202 */ /* 0x002fe40000000f00 */
[----:B------:R-:W-:Y:S02]  /*2670*/  @P0 LOP3.LUT R4, R5, 0xffff, RZ, 0xc0, !PT ;  /* 0x0000ffff05040812 */ /* 0x000fe400078ec0ff */
[----:B------:R-:W-:Y:S02]  /*2680*/  @P0 R2UR UR6, R0 ;  /* 0x00000000000602ca */ /* 0x000fe400000e0000 */
[----:B------:R-:W-:-:S11]  /*2690*/  @P0 R2UR UR5, R4 ;  /* 0x00000000040502ca */ /* 0x000fd600000e0000 */
[----:B------:R-:W-:Y:S02]  /*26a0*/  @UP1 UMOV UR49, UR6 ;  /* 0x0000000600311c82 */ /* 0x000fe40008000000 */
[----:B------:R-:W-:Y:S01]  /*26b0*/  @UP1 UMOV UR48, UR5 ;  /* 0x0000000500301c82 */ /* 0x000fe20008000000 */
[----:B------:R-:W-:Y:S05]  /*26c0*/  BRA.U !UP0, `(.L_x_31) ;  /* 0x0000000108d47547 */ /* 0x000fea000b800000 */
[----:B------:R-:W1:Y:S01]  /*26d0*/  LDCU.128 UR16, c[0x0][0xc10] ;  /* 0x00018200ff1077ac */ /* 0x000e620008000c00 */
[----:B------:R-:W2:Y:S01]  /*26e0*/  LDCU UR20, c[0x0][0xc20] ;  /* 0x00018400ff1477ac */ /* 0x000ea20008000800 */
[----:B------:R-:W3:Y:S01]  /*26f0*/  LDCU UR13, c[0x0][0xc0c] ;  /* 0x00018180ff0d77ac */ /* 0x000ee20008000800 */
[----:B------:R-:W4:Y:S01]  /*2700*/  LDCU.64 UR14, c[0x0][0xc28] ;  /* 0x00018500ff0e77ac */ /* 0x000f220008000a00 */
[----:B------:R-:W-:Y:S02]  /*2710*/  UISETP.NE.AND UP3, UPT, UR39, 0x1, UPT ;  /* 0x000000012700788c */ /* 0x000fe4000bf65270 */
[----:B-1----:R-:W-:Y:S02]  /*2720*/  UIMAD.WIDE.U32 UR4, UR52, UR19, URZ ;  /* 0x00000013340472a5 */ /* 0x002fe4000f8e00ff */
[----:B------:R-:W-:Y:S02]  /*2730*/  UIMAD.WIDE.U32 UR6, UR53, UR16, URZ ;  /* 0x00000010350672a5 */ /* 0x000fe4000f8e00ff */
[----:B------:R-:W-:-:S02]  /*2740*/  UISETP.NE.AND UP0, UPT, UR18, 0x1, UPT ;  /* 0x000000011200788c */ /* 0x000fc4000bf05270 */
[----:B------:R-:W-:Y:S01]  /*2750*/  UIMAD.WIDE.U32 UR10, UR48, UR19, URZ ;  /* 0x00000013300a72a5 */ /* 0x000fe2000f8e00ff */
[----:B------:R-:W-:Y:S01]  /*2760*/  UMOV UR4, UR5 ;  /* 0x0000000500047c82 */ /* 0x000fe20008000000 */
[----:B---3--:R-:W-:Y:S02]  /*2770*/  UISETP.NE.AND UP2, UPT, UR13, 0x1, UPT ;  /* 0x000000010d00788c */ /* 0x008fe4000bf45270 */
[----:B--2---:R-:W-:Y:S02]  /*2780*/  USHF.R.U32.HI UR5, URZ, UR20, UR4 ;  /* 0x00000014ff057299 */ /* 0x004fe40008011604 */
[----:B------:R-:W-:Y:S01]  /*2790*/  UIMAD.WIDE.U32 UR8, UR49, UR16, URZ ;  /* 0x00000010310872a5 */ /* 0x000fe2000f8e00ff */
[----:B------:R-:W-:Y:S01]  /*27a0*/  UMOV UR4, UR7 ;  /* 0x0000000700047c82 */ /* 0x000fe20008000000 */
[----:B------:R-:W-:Y:S02]  /*27b0*/  USEL UR5, UR52, UR5, !UP0 ;  /* 0x0000000534057287 */ /* 0x000fe4000c000000 */
[----:B------:R-:W-:-:S02]  /*27c0*/  USHF.R.U32.HI UR4, URZ, UR17, UR4 ;  /* 0x00000011ff047299 */ /* 0x000fc40008011604 */
[----:B----4-:R-:W-:Y:S02]  /*27d0*/  UIMAD.WIDE.U32 UR6, UR5, UR14, URZ ;  /* 0x0000000e050672a5 */ /* 0x010fe4000f8e00ff */
[----:B------:R-:W-:Y:S01]  /*27e0*/  USEL UR12, UR53, UR4, !UP2 ;  /* 0x00000004350c7287 */ /* 0x000fe2000d000000 */
[----:B------:R-:W-:Y:S02]  /*27f0*/  UMOV UR8, UR9 ;  /* 0x0000000900087c82 */ /* 0x000fe40008000000 */
[----:B------:R-:W-:Y:S01]  /*2800*/  UMOV UR4, UR11 ;  /* 0x0000000b00047c82 */ /* 0x000fe20008000000 */
[----:B------:R-:W-:Y:S01]  /*2810*/  UIMAD.WIDE.U32 UR10, UR12, UR14, URZ ;  /* 0x0000000e0c0a72a5 */ /* 0x000fe2000f8e00ff */
[----:B------:R-:W-:Y:S01]  /*2820*/  UMOV UR6, UR7 ;  /* 0x0000000700067c82 */ /* 0x000fe20008000000 */
[----:B------:R-:W-:Y:S02]  /*2830*/  USHF.R.U32.HI UR4, URZ, UR20, UR4 ;  /* 0x00000014ff047299 */ /* 0x000fe40008011604 */
[----:B------:R-:W-:-:S02]  /*2840*/  @UP3 USHF.R.U32.HI UR5, URZ, UR15, UR6 ;  /* 0x0000000fff053299 */ /* 0x000fc40008011606 */
[----:B------:R-:W-:Y:S01]  /*2850*/  USHF.R.U32.HI UR17, URZ, UR17, UR8 ;  /* 0x00000011ff117299 */ /* 0x000fe20008011608 */
[----:B------:R-:W-:Y:S01]  /*2860*/  UMOV UR6, UR11 ;  /* 0x0000000b00067c82 */ /* 0x000fe20008000000 */
[----:B------:R-:W-:Y:S02]  /*2870*/  USEL UR4, UR48, UR4, !UP0 ;  /* 0x0000000430047287 */ /* 0x000fe4000c000000 */
[----:B------:R-:W-:Y:S02]  /*2880*/  @UP3 USHF.R.U32.HI UR12, URZ, UR15, UR6 ;  /* 0x0000000fff0c3299 */ /* 0x000fe40008011606 */
[----:B------:R-:W-:Y:S02]  /*2890*/  UIMAD UR6, UR39, UR5, URZ ;  /* 0x00000005270672a4 */ /* 0x000fe4000f8e02ff */
[----:B------:R-:W-:Y:S02]  /*28a0*/  USEL UR5, UR49, UR17, !UP2 ;  /* 0x0000001131057287 */ /* 0x000fe4000d000000 */
[----:B------:R-:W-:-:S02]  /*28b0*/  UIMAD UR8, UR39, UR12, URZ ;  /* 0x0000000c270872a4 */ /* 0x000fc4000f8e02ff */
[----:B------:R-:W-:Y:S02]  /*28c0*/  UISETP.GE.AND UP0, UPT, UR4, UR6, UPT ;  /* 0x000000060400728c */ /* 0x000fe4000bf06270 */
[----:B------:R-:W-:Y:S02]  /*28d0*/  UIMAD.WIDE.U32 UR6, UR4, UR14, URZ ;  /* 0x0000000e040672a5 */ /* 0x000fe4000f8e00ff */
[----:B------:R-:W-:Y:S02]  /*28e0*/  UISETP.GE.OR UP0, UPT, UR5, UR8, UP0 ;  /* 0x000000080500728c */ /* 0x000fe40008706670 */
[----:B------:R-:W-:Y:S02]  /*28f0*/  UIMAD.WIDE.U32 UR8, UR5, UR14, URZ ;  /* 0x0000000e050872a5 */ /* 0x000fe4000f8e00ff */
[----:B------:R-:W-:Y:S01]  /*2900*/  UIADD3 UR10, UPT, UPT, -UR4, URZ, URZ ;  /* 0x000000ff040a7290 */ /* 0x000fe2000fffe1ff */
[----:B------:R-:W-:Y:S02]  /*2910*/  UMOV UR6, UR7 ;  /* 0x0000000700067c82 */ /* 0x000fe40008000000 */
[----:B------:R-:W-:-:S02]  /*2920*/  USHF.R.U32.HI UR6, URZ, UR15, UR6 ;  /* 0x0000000fff067299 */ /* 0x000fc40008011606 */
[----:B------:R-:W-:Y:S02]  /*2930*/  UIMAD UR10, UR18, UR10, UR48 ;  /* 0x0000000a120a72a4 */ /* 0x000fe4000f8e0230 */
[----:B------:R-:W-:Y:S01]  /*2940*/  USEL UR6, UR4, UR6, !UP3 ;  /* 0x0000000604067287 */ /* 0x000fe2000d800000 */
[----:B------:R-:W-:Y:S01]  /*2950*/  @!UP0 UMOV UR7, UR9 ;  /* 0x0000000900078c82 */ /* 0x000fe20008000000 */
[----:B------:R-:W-:Y:S02]  /*2960*/  UIADD3 UR9, UPT, UPT, -UR5, URZ, URZ ;  /* 0x000000ff05097290 */ /* 0x000fe4000fffe1ff */
[----:B------:R-:W-:Y:S02]  /*2970*/  @!UP0 USHF.R.U32.HI UR7, URZ, UR15, UR7 ;  /* 0x0000000fff078299 */ /* 0x000fe40008011607 */
[----:B------:R-:W-:Y:S02]  /*2980*/  UIADD3 UR8, UPT, UPT, -UR6, URZ, URZ ;  /* 0x000000ff06087290 */ /* 0x000fe4000fffe1ff */
[----:B------:R-:W-:-:S02]  /*2990*/  @!UP0 USEL UR7, UR5, UR7, !UP3 ;  /* 0x0000000705078287 */ /* 0x000fc4000d800000 */
[----:B------:R-:W-:Y:S02]  /*29a0*/  UIMAD UR8, UR39, UR8, UR4 ;  /* 0x00000008270872a4 */ /* 0x000fe4000f8e0204 */
[----:B------:R-:W-:Y:S02]  /*29b0*/  @!UP0 UIADD3 UR6, UPT, UPT, UR6, -UR7, URZ ;  /* 0x8000000706068290 */ /* 0x000fe4000fffe0ff */
[----:B------:R-:W-:Y:S02]  /*29c0*/  @!UP0 UIMAD UR7, UR8, UR12, UR7 ;  /* 0x0000000c080782a4 */ /* 0x000fe4000f8e0207 */
[----:B------:R-:W-:Y:S02]  /*29d0*/  @!UP0 UIMAD UR4, UR39, UR6, UR5 ;  /* 0x00000006270482a4 */ /* 0x000fe4000f8e0205 */
[----:B------:R-:W-:Y:S02]  /*29e0*/  UIMAD UR6, UR13, UR9, UR49 ;  /* 0x000000090d0672a4 */ /* 0x000fe4000f8e0231 */
[----:B------:R-:W-:Y:S01]  /*29f0*/  UIMAD UR48, UR4, UR18, UR10 ;  /* 0x00000012043072a4 */ /* 0x000fe2000f8e020a */
[----:B------:R-:W-:-:S02]  /*2a00*/  @!UP0 UMOV UR5, UR7 ;  /* 0x0000000700058c82 */ /* 0x000fc40008000000 */
[----:B------:R-:W-:-:S12]  /*2a10*/  UIMAD UR49, UR5, UR13, UR6 ;  /* 0x0000000d053172a4 */ /* 0x000fd8000f8e0206 */
.L_x_31:
        /* <DEDUP_REMOVED lines=20> */
.L_x_32:
[----:B------:R-:W-:Y:S01]  /*2b60*/  R2UR UR5, R45 ;  /* 0x000000002d0572ca */ /* 0x000fe200000e0000 */
[----:B------:R-:W-:Y:S01]  /*2b70*/  UMOV UR31, UR38 ;  /* 0x00000026001f7c82 */ /* 0x000fe20008000000 */
[----:B------:R-:W-:Y:S02]  /*2b80*/  R2UR UR4, R44 ;  /* 0x000000002c0472ca */ /* 0x000fe400000e0000 */
[----:B------:R-:W-:Y:S02]  /*2b90*/  PLOP3.LUT P1, PT, PT, PT, PT, 0x80, 0x8 ;  /* 0x000000000008781c */ /* 0x000fe40003f2f070 */
[----:B------:R-:W-:-:S07]  /*2ba0*/  LOP3.LUT R2, R2, 0x1, RZ, 0x3c, !PT ;  /* 0x0000000102027812 */ /* 0x000fce00078e3cff */
[----:B------:R-:W-:Y:S02]  /*2bb0*/  UIADD3 UR51, UPT, UPT, UR49, UR5, URZ ;  /* 0x0000000531337290 */ /* 0x000fe4000fffe0ff */
[----:B------:R-:W-:Y:S01]  /*2bc0*/  UIADD3 UR22, UPT, UPT, UR48, UR4, URZ ;  /* 0x0000000430167290 */ /* 0x000fe2000fffe0ff */
[----:B------:R-:W-:Y:S11]  /*2bd0*/  BRA.U UP1, `(.L_x_33) ;  /* 0xffffffe901e07547 */ /* 0x000ff6000b83ffff */
[----:B------:R-:W-:Y:S01]  /*2be0*/  UIADD3 UR36, UPT, UPT, UR36, 0xd0, URZ ;  /* 0x000000d024247890 */ /* 0x000fe2000fffe0ff */
[----:B------:R-:W-:-:S03]  /*2bf0*/  MOV R2, UR26 ;  /* 0x0000001a00027c02 */ /* 0x000fc60008000f00 */
[----:B------:R-:W-:Y:S01]  /*2c00*/  ULEA UR4, UR30, UR36, 0x3 ;  /* 0x000000241e047291 */ /* 0x000fe2000f8e18ff */
[----:B------:R-:W-:-:S08]  /*2c10*/  SHF.L.U32 R2, R2, 0x1f, RZ ;  /* 0x0000001f02027819 */ /* 0x000fd000000006ff */
[----:B------:R-:W1:Y:S02]  /*2c20*/  SYNCS.PHASECHK.TRANS64.TRYWAIT P0, [UR4], R2 ;  /* 0x00000002ff0075a7 */ /* 0x000e640008001104 */
[----:B-1----:R-:W-:Y:S05]  /*2c30*/  @!P0 BRA `(.L_x_34) ;  /* 0x0000005c000c8947 */ /* 0x002fea0003800000 */
.L_x_135:
[----:B------:R-:W-:-:S04]  /*2c40*/  UIADD3 UR4, UPT, UPT, UR30, 0x1, URZ ;  /* 0x000000011e047890 */ /* 0x000fc8000fffe0ff */
[----:B------:R-:W-:-:S04]  /*2c50*/  UISETP.NE.AND UP0, UPT, UR4, 0x1a, UPT ;  /* 0x0000001a0400788c */ /* 0x000fc8000bf05270 */
[----:B------:R-:W-:Y:S02]  /*2c60*/  USEL UR5, URZ, 0x1, UP0 ;  /* 0x00000001ff057887 */ /* 0x000fe40008000000 */
[----:B------:R-:W-:Y:S02]  /*2c70*/  USEL UR4, UR4, URZ, UP0 ;  /* 0x000000ff04047287 */ /* 0x000fe40008000000 */
[----:B------:R-:W-:Y:S02]  /*2c80*/  ULOP3.LUT UR6, UR26, UR5, URZ, 0x3c, !UPT ;  /* 0x000000051a067292 */ /* 0x000fe4000f8e3cff */
[----:B------:R-:W-:-:S04]  /*2c90*/  ULEA UR5, UR4, UR36, 0x3 ;  /* 0x0000002404057291 */ /* 0x000fc8000f8e18ff */
[----:B-1----:R-:W-:-:S04]  /*2ca0*/  MOV R2, UR6 ;  /* 0x0000000600027c02 */ /* 0x002fc80008000f00 */
[----:B------:R-:W-:-:S04]  /*2cb0*/  SHF.L.U32 R2, R2, 0x1f, RZ ;  /* 0x0000001f02027819 */ /* 0x000fc800000006ff */
[----:B------:R-:W1:Y:S02]  /*2cc0*/  SYNCS.PHASECHK.TRANS64.TRYWAIT P0, [UR5], R2 ;  /* 0x00000002ff0075a7 */ /* 0x000e640008001105 */
[----:B-1----:R-:W-:Y:S05]  /*2cd0*/  @!P0 BRA `(.L_x_35) ;  /* 0x0000005800fc8947 */ /* 0x002fea0003800000 */
.L_x_137:
        /* <DEDUP_REMOVED lines=10> */
.L_x_139:
        /* <DEDUP_REMOVED lines=10> */
.L_x_141:
        /* <DEDUP_REMOVED lines=10> */
.L_x_143:
        /* <DEDUP_REMOVED lines=10> */
.L_x_145:
        /* <DEDUP_REMOVED lines=10> */
.L_x_147:
        /* <DEDUP_REMOVED lines=10> */
.L_x_149:
        /* <DEDUP_REMOVED lines=10> */
.L_x_151:
        /* <DEDUP_REMOVED lines=10> */
.L_x_153:
        /* <DEDUP_REMOVED lines=10> */
.L_x_155:
        /* <DEDUP_REMOVED lines=10> */
.L_x_157:
        /* <DEDUP_REMOVED lines=10> */
.L_x_159:
        /* <DEDUP_REMOVED lines=10> */
.L_x_161:
        /* <DEDUP_REMOVED lines=10> */
.L_x_163:
        /* <DEDUP_REMOVED lines=10> */
.L_x_165:
        /* <DEDUP_REMOVED lines=10> */
.L_x_167:
        /* <DEDUP_REMOVED lines=10> */
.L_x_169:
        /* <DEDUP_REMOVED lines=10> */
.L_x_171:
        /* <DEDUP_REMOVED lines=10> */
.L_x_173:
        /* <DEDUP_REMOVED lines=10> */
.L_x_175:
        /* <DEDUP_REMOVED lines=10> */
.L_x_177:
        /* <DEDUP_REMOVED lines=10> */
.L_x_179:
        /* <DEDUP_REMOVED lines=10> */
.L_x_181:
        /* <DEDUP_REMOVED lines=10> */
.L_x_183:
[----:B------:R-:W-:-:S04]  /*3b40*/  UIADD3 UR4, UPT, UPT, UR4, 0x1, URZ ;  /* 0x0000000104047890 */ /* 0x000fc8000fffe0ff */
[----:B------:R-:W-:-:S04]  /*3b50*/  UISETP.NE.AND UP0, UPT, UR4, 0x1a, UPT ;  /* 0x0000001a0400788c */ /* 0x000fc8000bf05270 */
[----:B------:R-:W-:Y:S02]  /*3b60*/  USEL UR5, URZ, 0x1, UP0 ;  /* 0x00000001ff057887 */ /* 0x000fe40008000000 */
[----:B------:R-:W-:Y:S02]  /*3b70*/  USEL UR4, UR4, URZ, UP0 ;  /* 0x000000ff04047287 */ /* 0x000fe40008000000 */
[----:B------:R-:W-:Y:S02]  /*3b80*/  ULOP3.LUT UR5, UR6, UR5, URZ, 0x3c, !UPT ;  /* 0x0000000506057292 */ /* 0x000fe4000f8e3cff */
[----:B------:R-:W-:-:S04]  /*3b90*/  ULEA UR4, UR4, UR36, 0x3 ;  /* 0x0000002404047291 */ /* 0x000fc8000f8e18ff */
[----:B-1----:R-:W-:Y:S02]  /*3ba0*/  IMAD.U32 R2, RZ, RZ, UR5 ;  /* 0x00000005ff027e24 */ /* 0x002fe4000f8e00ff */
[----:B------:R-:W-:-:S03]  /*3bb0*/  MOV R0, UR4 ;  /* 0x0000000400007c02 */ /* 0x000fc60008000f00 */
[----:B------:R-:W-:-:S07]  /*3bc0*/  SHF.L.U32 R2, R2, 0x1f, RZ ;  /* 0x0000001f02027819 */ /* 0x000fce00000006ff */
.L_x_59:
[----:B-1----:R1:W2:Y:S02]  /*3bd0*/  SYNCS.PHASECHK.TRANS64.TRYWAIT P0, [R0+URZ], R2 ;  /* 0x00000002000075a7 */ /* 0x0022a400080011ff */
[----:B--2---:R-:W-:Y:S05]  /*3be0*/  @!P0 NANOSLEEP.SYNCS 0x989680 ;  /* 0x009896800000895d */ /* 0x004fea0003900000 */
[----:B------:R-:W2:Y:S02]  /*3bf0*/  @!P0 SYNCS.PHASECHK.TRANS64 P0, [R0+URZ], R2 ;  /* 0x00000002000085a7 */ /* 0x000ea400080010ff */
[----:B--2---:R-:W-:Y:S05]  /*3c00*/  @P0 EXIT ;  /* 0x000000000000094d */ /* 0x004fea0003800000 */
[----:B------:R-:W-:Y:S05]  /*3c10*/  BRA `(.L_x_59) ;  /* 0xfffffffc00ec7947 */ /* 0x000fea000383ffff */
.L_x_17:
[----:B------:R-:W2:Y:S02]  /*3c20*/  S2UR UR4, SR_CgaCtaId ;  /* 0x00000000000479c3 */ /* 0x000ea40000008800 */
[----:B--2---:R-:W-:-:S04]  /*3c30*/  UISETP.NE.AND UP0, UPT, UR4, URZ, UPT ;  /* 0x000000ff0400728c */ /* 0x004fc8000bf05270 */
[----:B------:R-:W-:-:S09]  /*3c40*/  UISETP.NE.OR UP0, UPT, UR15, 0x1, UP0 ;  /* 0x000000010f00788c */ /* 0x000fd20008705670 */
[----:B------:R-:W-:Y:S05]  /*3c50*/  BRA.U UP0, `(.L_x_60) ;  /* 0x0000000100b47547 */ /* 0x000fea000b800000 */
[----:B------:R-:W2:Y:S01]  /*3c60*/  S2UR UR5, SR_CgaCtaId ;  /* 0x00000000000579c3 */ /* 0x000ea20000008800 */
[----:B------:R-:W-:Y:S01]  /*3c70*/  UMOV UR4, 0x400 ;  /* 0x0000040000047882 */ /* 0x000fe20000000000 */
[----:B------:R-:W-:Y:S01]  /*3c80*/  HFMA2 R3, -RZ, RZ, 0, 5.9604644775390625e-08 ;  /* 0x00000001ff037431 */ /* 0x000fe200000001ff */
[----:B------:R-:W-:Y:S01]  /*3c90*/  ISETP.NE.AND P0, PT, R0, RZ, PT ;  /* 0x000000ff0000720c */ /* 0x000fe20003f05270 */
[----:B------:R-:W-:Y:S01]  /*3ca0*/  IMAD.MOV.U32 R8, RZ, RZ, RZ ;  /* 0x000000ffff087224 */ /* 0x000fe200078e00ff */
[----:B--2---:R-:W-:-:S04]  /*3cb0*/  ULEA UR4, UR5, UR4, 0x18 ;  /* 0x0000000405047291 */ /* 0x004fc8000f8ec0ff */
[----:B------:R-:W-:Y:S02]  /*3cc0*/  UIADD3 UR5, UPT, UPT, UR4, 0x1e8, URZ ;  /* 0x000001e804057890 */ /* 0x000fe4000fffe0ff */
[----:B------:R-:W-:Y:S02]  /*3cd0*/  UIADD3 UR8, UPT, UPT, UR4, 0x1e0, URZ ;  /* 0x000001e004087890 */ /* 0x000fe4000fffe0ff */
[----:B------:R-:W-:-:S12]  /*3ce0*/  UPRMT UR5, URZ, 0x654, UR5 ;  /* 0x00000654ff057896 */ /* 0x000fd80008000005 */
.L_x_63:
[----:B------:R-:W-:Y:S01]  /*3cf0*/  SHF.L.U32 R6, R3, 0x1f, RZ ;  /* 0x0000001f03067819 */ /* 0x000fe200000006ff */
[----:B------:R-:W-:Y:S02]  /*3d00*/  IMAD.U32 R4, RZ, RZ, UR8 ;  /* 0x00000008ff047e24 */ /* 0x000fe4000f8e00ff */
[----:B------:R-:W-:Y:S01]  /*3d10*/  @!P0 IMAD.MOV.U32 R5, RZ, RZ, 0x10 ;  /* 0x00000010ff058424 */ /* 0x000fe200078e00ff */
[----:B------:R-:W2:Y:S02]  /*3d20*/  SYNCS.PHASECHK.TRANS64.TRYWAIT P1, [UR4+0x1e8], R6 ;  /* 0x0001e806ff0075a7 */ /* 0x000ea40008021104 */
[----:B------:R-:W-:-:S04]  /*3d30*/  PRMT R4, R0, 0x654, R4 ;  /* 0x0000065400047816 */ /* 0x000fc80000000004 */
[----:B------:R-:W-:Y:S01]  /*3d40*/  SEL R2, R4, R2, !P0 ;  /* 0x0000000204027207 */ /* 0x000fe20004000000 */
[----:B--2---:R-:W-:Y:S06]  /*3d50*/  @!P1 BRA `(.L_x_61) ;  /* 0x00000054001c9947 */ /* 0x004fec0003800000 */
.L_x_185:
[----:B------:R-:W-:Y:S01]  /*3d60*/  UIADD3 UR6, UPT, UPT, UR4, 0x220, URZ ;  /* 0x0000022004067890 */ /* 0x000fe2000fffe0ff */
[----:B------:R3:W-:Y:S01]  /*3d70*/  @!P0 SYNCS.ARRIVE.TRANS64.RED RZ, [R2+URZ], R5 ;  /* 0x0000000502ff89a7 */ /* 0x0007e200080004ff */
[----:B------:R-:W-:Y:S01]  /*3d80*/  UIADD3 UR7, UPT, UPT, UR4, 0x1e0, URZ ;  /* 0x000001e004077890 */ /* 0x000fe2000fffe0ff */
[----:B------:R-:W-:-:S08]  /*3d90*/  LOP3.LUT R3, R3, 0x1, RZ, 0x3c, !PT ;  /* 0x0000000103037812 */ /* 0x000fd000078e3cff */
[----:B------:R-:W-:Y:S06]  /*3da0*/  UGETNEXTWORKID.BROADCAST [UR6], [UR7] ;  /* 0x00000000060073ca */ /* 0x000fec0008000100 */
[----:B---3--:R-:W-:-:S04]  /*3db0*/  SHF.L.U32 R5, R8, 0x1f, RZ ;  /* 0x0000001f08057819 */ /* 0x008fc800000006ff */
[----:B------:R-:W3:Y:S02]  /*3dc0*/  SYNCS.PHASECHK.TRANS64.TRYWAIT P1, [UR4+0x1e0], R5 ;  /* 0x0001e005ff0075a7 */ /* 0x000ee40008021104 */
[----:B---3--:R-:W-:Y:S05]  /*3dd0*/  @!P1 BRA `(.L_x_62) ;  /* 0x0000005400149947 */ /* 0x008fea0003800000 */
.L_x_187:
[----:B--2---:R-:W2:Y:S01]  /*3de0*/  LDS.128 R4, [UR4+0x220] ;  /* 0x00022004ff047984 */ /* 0x004ea20008000c00 */
[----:B------:R-:W-:Y:S01]  /*3df0*/  LOP3.LUT R8, R8, 0x1, RZ, 0x3c, !PT ;  /* 0x0000000108087812 */ /* 0x000fe200078e3cff */
[----:B------:R-:W-:Y:S01]  /*3e00*/  @!PT LDS RZ, [RZ] ;  /* 0x00000000fffff984 */ /* 0x000fe20000000800 */
[----:B------:R-:W-:Y:S01]  /*3e10*/  @!PT LDS RZ, [RZ] ;  /* 0x00000000fffff984 */ /* 0x000fe20000000800 */
[----:B------:R-:W-:Y:S01]  /*3e20*/  @!PT LDS RZ, [RZ] ;  /* 0x00000000fffff984 */ /* 0x000fe20000000800 */
[----:B------:R-:W-:Y:S01]  /*3e30*/  @!PT LDS RZ, [RZ] ;  /* 0x00000000fffff984 */ /* 0x000fe20000000800 */
[----:B------:R3:W-:Y:S06]  /*3e40*/  MEMBAR.ALL.CTA ;  /* 0x0000000000007992 */ /* 0x0007ec0000008000 */
[----:B---3--:R-:W3:Y:S02]  /*3e50*/  FENCE.VIEW.ASYNC.S ;  /* 0x00000000000073c6 */ /* 0x008ee40000000000 */
[----:B---3--:R-:W-:Y:S01]  /*3e60*/  SYNCS.ARRIVE.TRANS64.RED.A1T0 RZ, [UR5], RZ ;  /* 0x000000ffffff79a7 */ /* 0x008fe20008100405 */
[----:B--2---:R-:W-:-:S13]  /*3e70*/  LOP3.LUT P1, RZ, R6, 0x1, RZ, 0xc0, !PT ;  /* 0x0000000106ff7812 */ /* 0x004fda000782c0ff */
[----:B------:R-:W-:Y:S05]  /*3e80*/  @P1 BRA `(.L_x_63) ;  /* 0xfffffffc00981947 */ /* 0x000fea000383ffff */
[----:B------:R-:W-:-:S04]  /*3e90*/  SHF.L.U32 R0, R3, 0x1f, RZ ;  /* 0x0000001f03007819 */ /* 0x000fc800000006ff */
[----:B------:R-:W2:Y:S02]  /*3ea0*/  SYNCS.PHASECHK.TRANS64 P0, [UR4+0x1e8], R0 ;  /* 0x0001e800ff0075a7 */ /* 0x000ea40008001004 */
[----:B-12---:R-:W-:Y:S05]  /*3eb0*/  @P0 EXIT ;  /* 0x000000000000094d */ /* 0x006fea0003800000 */
[----:B------:R-:W-:-:S07]  /*3ec0*/  MOV R0, UR4 ;  /* 0x0000000400007c02 */ /* 0x000fce0008000f00 */
.L_x_64:
[----:B-1----:R-:W-:-:S04]  /*3ed0*/  SHF.L.U32 R2, R3, 0x1f, RZ ;  /* 0x0000001f03027819 */ /* 0x002fc800000006ff */
[----:B------:R1:W2:Y:S03]  /*3ee0*/  SYNCS.PHASECHK.TRANS64.TRYWAIT P0, [R0+URZ+0x1e8], R2 ;  /* 0x0001e802000075a7 */ /* 0x0002a600080011ff */
[----:B--2---:R-:W-:Y:S05]  /*3ef0*/  @!P0 NANOSLEEP.SYNCS 0x989680 ;  /* 0x009896800000895d */ /* 0x004fea0003900000 */
[----:B------:R-:W2:Y:S02]  /*3f00*/  @!P0 SYNCS.PHASECHK.TRANS64 P0, [R0+URZ+0x1e8], R2 ;  /* 0x0001e802000085a7 */ /* 0x000ea400080010ff */
[----:B--2---:R-:W-:Y:S05]  /*3f10*/  @P0 EXIT ;  /* 0x000000000000094d */ /* 0x004fea0003800000 */
[----:B------:R-:W-:Y:S05]  /*3f20*/  BRA `(.L_x_64) ;  /* 0xfffffffc00e87947 */ /* 0x000fea000383ffff */
.L_x_60:
[----:B------:R-:W-:-:S09]  /*3f30*/  UISETP.NE.AND UP0, UPT, UR15, URZ, UPT ;  /* 0x000000ff0f00728c */ /* 0x000fd2000bf05270 */
[----:B------:R-:W-:Y:S05]  /*3f40*/  BRA.U UP0, `(.L_x_65) ;  /* 0x0000000d00487547 */ /* 0x000fea000b800000 */
[----:B------:R-:W2:Y:S01]  /*3f50*/  S2UR UR7, SR_CgaCtaId ;  /* 0x00000000000779c3 */ /* 0x000ea20000008800 */
[----:B------:R-:W-:Y:S01]  /*3f60*/  UMOV UR4, 0x40 ;  /* 0x0000004000047882 */ /* 0x000fe20000000000 */
[----:B------:R-:W-:Y:S01]  /*3f70*/  NOP ;  /* 0x0000000000007918 */ /* 0x000fe20000000000 */
[----:B------:R-:W-:Y:S01]  /*3f80*/  UMOV UR6, 0x400 ;  /* 0x0000040000067882 */ /* 0x000fe20000000000 */
[----:B--2---:R-:W-:Y:S02]  /*3f90*/  ULEA UR5, UR7, UR4, 0x18 ;  /* 0x0000000407057291 */ /* 0x004fe4000f8ec0ff */
[----:B------:R-:W-:-:S07]  /*3fa0*/  ULEA UR6, UR7, UR6, 0x18 ;  /* 0x0000000607067291 */ /* 0x000fce000f8ec0ff */
[----:B------:R-:W2:Y:S02]  /*3fb0*/  LDS.U8 R0, [UR5+0x1c] ;  /* 0x00001c05ff007984 */ /* 0x000ea40008000000 */
[----:B--2---:R-:W-:-:S13]  /*3fc0*/  ISETP.NE.AND P0, PT, R0, RZ, PT ;  /* 0x000000ff0000720c */ /* 0x004fda0003f05270 */
[----:B------:R-:W-:Y:S05]  /*3fd0*/  @P0 BRA `(.L_x_66) ;  /* 0x0000000000580947 */ /* 0x000fea0003800000 */
[----:B------:R-:W-:-:S13]  /*3fe0*/  ELECT P0, URZ, PT ;  /* 0x0000000000ff782f */ /* 0x000fda0003800000 */
[----:B------:R-:W-:Y:S05]  /*3ff0*/  @!P0 BRA `(.L_x_67) ;  /* 0x0000000000608947 */ /* 0x000fea0003800000 */
[----:B------:R-:W-:Y:S01]  /*4000*/  UMOV UR4, 0x10 ;  /* 0x0000001000047882 */ /* 0x000fe20000000000 */
[----:B------:R-:W-:Y:S01]  /*4010*/  HFMA2 R0, -RZ, RZ, 0, 5.9604644775390625e-08 ;  /* 0x00000001ff007431 */ /* 0x000fe200000001ff */
[----:B------:R-:W-:-:S03]  /*4020*/  MOV R2, 0xffff ;  /* 0x0000ffff00027802 */ /* 0x000fc60000000f00 */
[----:B------:R-:W-:Y:S04]  /*4030*/  DEPBAR.LE SB2, 0x36 ;  /* 0x0000ad800000791a */ /* 0x000fe80000000000 */
[----:B------:R-:W2:Y:S02]  /*4040*/  UTCATOMSWS.FIND_AND_SET.ALIGN UP0, UR4, UR4 ;  /* 0x00000004000475e3 */ /* 0x000ea40008000800 */
[----:B--2---:R-:W-:Y:S01]  /*4050*/  MOV R3, UR4 ;  /* 0x0000000400037c02 */ /* 0x004fe20008000f00 */
[----:B------:R-:W-:Y:S06]  /*4060*/  BRA.U UP0, `(.L_x_68) ;  /* 0x0000000100187547 */ /* 0x000fec000b800000 */
.L_x_69:
[----:B------:R-:W-:Y:S05]  /*4070*/  NANOSLEEP 0x64 ;  /* 0x000000640000795d */ /* 0x000fea0003800000 */
[----:B------:R-:W-:-:S05]  /*4080*/  UMOV UR4, 0x10 ;  /* 0x0000001000047882 */ /* 0x000fca0000000000 */
[----:B------:R-:W-:Y:S04]  /*4090*/  DEPBAR.LE SB2, 0x36 ;  /* 0x0000ad800000791a */ /* 0x000fe80000000000 */
[----:B------:R-:W2:Y:S02]  /*40a0*/  UTCATOMSWS.FIND_AND_SET.ALIGN UP0, UR4, UR4 ;  /* 0x00000004000475e3 */ /* 0x000ea40008000800 */
[----:B--2---:R-:W-:Y:S01]  /*40b0*/  MOV R3, UR4 ;  /* 0x0000000400037c02 */ /* 0x004fe20008000f00 */
[----:B------:R-:W-:Y:S05]  /*40c0*/  BRA.U !UP0, `(.L_x_69) ;  /* 0xfffffffd08e87547 */ /* 0x000fea000b83ffff */
.L_x_68:
[-C--:B------:R-:W-:Y:S02]  /*40d0*/  SHF.L.U32 R2, R2, R3.reuse, RZ ;  /* 0x0000000302027219 */ /* 0x080fe400000006ff */
[----:B------:R-:W-:Y:S01]  /*40e0*/  SHF.L.U32 R0, R0, R3, RZ ;  /* 0x0000000300007219 */ /* 0x000fe200000006ff */
[----:B------:R-:W-:Y:S02]  /*40f0*/  IMAD.SHL.U32 R3, R3, 0x20, RZ ;  /* 0x0000002003037824 */ /* 0x000fe400078e00ff */
[----:B------:R2:W-:Y:S04]  /*4100*/  ATOMS.OR RZ, [UR5+0x14], R2 ;  /* 0x00001402ffff798c */ /* 0x0005e8000b000005 */
[----:B------:R2:W-:Y:S04]  /*4110*/  ATOMS.OR RZ, [UR5+0x18], R0 ;  /* 0x00001800ffff798c */ /* 0x0005e8000b000005 */
[----:B------:R2:W-:Y:S01]  /*4120*/  STS [UR6+0x230], R3 ;  /* 0x00023003ff007988 */ /* 0x0005e20008000806 */
[----:B------:R-:W-:Y:S05]  /*4130*/  BRA `(.L_x_67) ;  /* 0x0000000000107947 */ /* 0x000fea0003800000 */
.L_x_66:
[----:B------:R-:W-:Y:S02]  /*4140*/  MOV R0, 0xffffffff ;  /* 0xffffffff00007802 */ /* 0x000fe40000000f00 */
[----:B------:R-:W-:-:S03]  /*4150*/  MOV R2, 0x4180 ;  /* 0x0000418000027802 */ /* 0x000fc60000000f00 */
[----:B------:R2:W-:Y:S04]  /*4160*/  STS [UR6+0x230], R0 ;  /* 0x00023000ff007988 */ /* 0x0005e80008000806 */
[----:B-12--5:R-:W-:Y:S05]  /*4170*/  CALL.REL.NOINC `($__internal_1_$__cuda_sm10x_tcgen05_guardrail_trap_phase_invalid_during_alloc) ;  /* 0x0000005400a87944 */ /* 0x026fea0003c00000 */
.L_x_67:
[----:B------:R-:W-:Y:S05]  /*4180*/  WARPSYNC.ALL ;  /* 0x0000000000007948 */ /* 0x000fea0003800000 */
[----:B------:R-:W3:Y:S01]  /*4190*/  S2UR UR4, SR_CgaCtaId ;  /* 0x00000000000479c3 */ /* 0x000ee20000008800 */
[----:B------:R-:W-:Y:S01]  /*41a0*/  UMOV UR18, 0x400 ;  /* 0x0000040000127882 */ /* 0x000fe20000000000 */
[----:B------:R-:W-:-:S06]  /*41b0*/  NOP ;  /* 0x0000000000007918 */ /* 0x000fcc0000000000 */
[----:B------:R-:W-:Y:S06]  /*41c0*/  BAR.ARV 0x6, 0xa0 ;  /* 0x0182800000007b1d */ /* 0x000fec0000002000 */
[----:B------:R-:W4:Y:S01]  /*41d0*/  LDCU.64 UR6, c[0x0][0x388] ;  /* 0x00007100ff0677ac */ /* 0x000f220008000a00 */
[----:B------:R-:W-:Y:S01]  /*41e0*/  IMAD.MOV.U32 R8, RZ, RZ, 0x1 ;  /* 0x00000001ff087424 */ /* 0x000fe200078e00ff */
[----:B------:R-:W1:Y:S01]  /*41f0*/  LDCU.64 UR8, c[0x0][0x390] ;  /* 0x00007200ff0877ac */ /* 0x000e620008000a00 */
[----:B------:R-:W-:Y:S01]  /*4200*/  UMOV UR21, URZ ;  /* 0x000000ff00157c82 */ /* 0x000fe20008000000 */
[----:B------:R-:W-:Y:S01]  /*4210*/  UMOV UR17, URZ ;  /* 0x000000ff00117c82 */ /* 0x000fe20008000000 */
[----:B---3--:R-:W-:Y:S01]  /*4220*/  ULEA UR18, UR4, UR18, 0x18 ;  /* 0x0000001204127291 */ /* 0x008fe2000f8ec0ff */
[----:B------:R-:W-:Y:S01]  /*4230*/  UMOV UR26, 0x0 ;  /* 0x00000000001a7882 */ /* 0x000fe20000000000 */
[----:B------:R-:W-:Y:S01]  /*4240*/  UMOV UR27, 0x4100490 ;  /* 0x04100490001b7882 */ /* 0x000fe20000000000 */
[----:B------:R-:W-:Y:S01]  /*4250*/  UMOV UR24, 0x0 ;  /* 0x0000000000187882 */ /* 0x000fe20000000000 */
[----:B------:R-:W-:Y:S01]  /*4260*/  UMOV UR25, 0x4100490 ;  /* 0x0410049000197882 */ /* 0x000fe20000000000 */
[----:B----4-:R-:W-:-:S04]  /*4270*/  UIADD3 UR4, UPT, UPT, UR6, 0x1f, URZ ;  /* 0x0000001f06047890 */ /* 0x010fc8000fffe0ff */
[----:B------:R-:W2:Y:S01]  /*4280*/  LDS R9, [UR18+0x230] ;  /* 0x00023012ff097984 */ /* 0x000ea20008000800 */
[----:B------:R-:W-:Y:S02]  /*4290*/  UIADD3 UR6, UPT, UPT, UR18, 0x3600, URZ ;  /* 0x0000360012067890 */ /* 0x000fe4000fffe0ff */
[----:B------:R-:W-:Y:S02]  /*42a0*/  USHF.R.S32.HI UR5, URZ, 0x1f, UR4 ;  /* 0x0000001fff057899 */ /* 0x000fe40008011404 */
[----:B------:R-:W-:Y:S02]  /*42b0*/  USHF.R.U32.HI UR6, URZ, 0x4, UR6 ;  /* 0x00000004ff067899 */ /* 0x000fe40008011606 */
[----:B------:R-:W-:Y:S02]  /*42c0*/  ULEA.HI UR4, UR5, UR4, URZ, 0x5 ;  /* 0x0000000405047291 */ /* 0x000fe4000f8f28ff */
[----:B------:R-:W-:Y:S02]  /*42d0*/  UIADD3 UR5, UPT, UPT, UR18, 0x1d600, URZ ;  /* 0x0001d60012057890 */ /* 0x000fe4000fffe0ff */
[----:B------:R-:W-:-:S02]  /*42e0*/  USHF.R.S32.HI UR4, URZ, 0x5, UR4 ;  /* 0x00000005ff047899 */ /* 0x000fc40008011404 */
[----:B------:R-:W-:Y:S02]  /*42f0*/  USHF.R.U32.HI UR5, URZ, 0x4, UR5 ;  /* 0x00000004ff057899 */ /* 0x000fe40008011605 */
[----:B------:R-:W-:Y:S02]  /*4300*/  UIMAD UR4, UR4, UR7, URZ ;  /* 0x00000007040472a4 */ /* 0x000fe4000f8e02ff */
[----:B------:R-:W-:Y:S02]  /*4310*/  ULOP3.LUT UR6, UR6, 0x3fff, URZ, 0xc0, !UPT ;  /* 0x00003fff06067892 */ /* 0x000fe4000f8ec0ff */
[----:B-1----:R-:W-:Y:S02]  /*4320*/  UIMAD UR4, UR4, UR8, URZ ;  /* 0x00000008040472a4 */ /* 0x002fe4000f8e02ff */
[----:B------:R-:W-:Y:S02]  /*4330*/  ULOP3.LUT UR5, UR5, 0x3fff, URZ, 0xc0, !UPT ;  /* 0x00003fff05057892 */ /* 0x000fe4000f8ec0ff */
[----:B------:R-:W-:-:S02]  /*4340*/  UIMAD UR7, UR4, UR9, URZ ;  /* 0x00000009040772a4 */ /* 0x000fc4000f8e02ff */
[----:B------:R-:W-:Y:S02]  /*4350*/  UIADD3 UR4, UPT, UPT, UR18, 0x1e8, URZ ;  /* 0x000001e812047890 */ /* 0x000fe4000fffe0ff */
[----:B------:R-:W-:Y:S02]  /*4360*/  ULOP3.LUT UR19, UR6, 0x10000, URZ, 0xfc, !UPT ;  /* 0x0001000006137892 */ /* 0x000fe4000f8efcff */
[----:B------:R-:W-:Y:S02]  /*4370*/  UPRMT UR23, URZ, 0x654, UR4 ;  /* 0x00000654ff177896 */ /* 0x000fe40008000004 */
[----:B------:R-:W-:Y:S02]  /*4380*/  ULOP3.LUT UR20, UR5, 0x10000, URZ, 0xfc, !UPT ;  /* 0x0001000005147892 */ /* 0x000fe4000f8efcff */
[----:B------:R-:W-:Y:S02]  /*4390*/  UIADD3 UR28, UPT, UPT, UR7, -0x1, URZ ;  /* 0xffffffff071c7890 */ /* 0x000fe4000fffe0ff */
[----:B------:R-:W-:Y:S01]  /*43a0*/  UISETP.GE.AND UP3, UPT, UR7, 0x1, UPT ;  /* 0x000000010700788c */ /* 0x000fe2000bf66270 */
[C---:B--2---:R-:W-:Y:S01]  /*43b0*/  VIADD R3, R9.reuse, 0x40 ;  /* 0x0000004009037836 */ /* 0x044fe20000000000 */
[----:B------:R-:W-:-:S04]  /*43c0*/  LOP3.LUT R2, R9, 0xffff, RZ, 0xc0, !PT ;  /* 0x0000ffff09027812 */ /* 0x000fc800078ec0ff */
[----:B------:R-:W-:-:S05]  /*43d0*/  LOP3.LUT R3, R3, 0xffff, RZ, 0xc0, !PT ;  /* 0x0000ffff03037812 */ /* 0x000fca00078ec0ff */
[----:B------:R1:W-:Y:S02]  /*43e0*/  STL.64 [R1], R2 ;  /* 0x0000000201007387 */ /* 0x0003e40000100a00 */
[----:B-1----:R-:W-:-:S07]  /*43f0*/  CS2R R2, SRZ ;  /* 0x0000000000027805 */ /* 0x002fce000001ff00 */
.L_x_76:
[----:B-1----:R-:W-:-:S04]  /*4400*/  SHF.L.U32 R4, R3, 0x1f, RZ ;  /* 0x0000001f03047819 */ /* 0x002fc800000006ff */
[----:B------:R-:W1:Y:S02]  /*4410*/  SYNCS.PHASECHK.TRANS64.TRYWAIT P0, [UR18+0x1e0], R4 ;  /* 0x0001e004ff0075a7 */ /* 0x000e640008001112 */
[----:B-12-4-:R-:W-:Y:S05]  /*4420*/  @!P0 BRA `(.L_x_70) ;  /* 0x0000004c00988947 */ /* 0x016fea0003800000 */
.L_x_189:
[----:B-1----:R-:W1:Y:S01]  /*4430*/  LDS.128 R4, [UR18+0x220] ;  /* 0x00022012ff047984 */ /* 0x002e620008000c00 */
[----:B------:R-:W-:Y:S01]  /*4440*/  ULEA UR22, UR21, UR18, 0x3 ;  /* 0x0000001215167291 */ /* 0x000fe2000f8e18ff */
[----:B------:R-:W-:Y:S01]  /*4450*/  SHF.L.U32 R0, R8, 0x1f, RZ ;  /* 0x0000001f08007819 */ /* 0x000fe200000006ff */
[----:B------:R-:W-:Y:S01]  /*4460*/  @!PT LDS RZ, [RZ] ;  /* 0x00000000fffff984 */ /* 0x000fe20000000800 */
[----:B------:R-:W-:Y:S01]  /*4470*/  @!PT LDS RZ, [RZ] ;  /* 0x00000000fffff984 */ /* 0x000fe20000000800 */
[----:B------:R-:W-:Y:S01]  /*4480*/  @!PT LDS RZ, [RZ] ;  /* 0x00000000fffff984 */ /* 0x000fe20000000800 */
[----:B------:R-:W-:Y:S01]  /*4490*/  @!PT LDS RZ, [RZ] ;  /* 0x00000000fffff984 */ /* 0x000fe20000000800 */
[----:B------:R2:W-:Y:S06]  /*44a0*/  MEMBAR.ALL.CTA ;  /* 0x0000000000007992 */ /* 0x0005ec0000008000 */
[----:B--2---:R-:W2:Y:S02]  /*44b0*/  FENCE.VIEW.ASYNC.S ;  /* 0x00000000000073c6 */ /* 0x004ea40000000000 */
[----:B--2---:R-:W-:Y:S01]  /*44c0*/  SYNCS.ARRIVE.TRANS64.RED.A1T0 RZ, [UR23], RZ ;  /* 0x000000ffffff79a7 */ /* 0x004fe20008100417 */
[----:B------:R-:W2:Y:S01]  /*44d0*/  SYNCS.PHASECHK.TRANS64.TRYWAIT P0, [UR22+0x200], R0 ;  /* 0x00020000ff0075a7 */ /* 0x000ea20008001116 */
[----:B-1----:R-:W-:Y:S01]  /*44e0*/  LOP3.LUT P2, RZ, R6, 0x1, RZ, 0xc0, !PT ;  /* 0x0000000106ff7812 */ /* 0x002fe2000784c0ff */
[----:B--2---:R-:W-:-:S12]  /*44f0*/  @!P0 BRA `(.L_x_71) ;  /* 0x0000004c007c8947 */ /* 0x004fd80003800000 */
.L_x_191:
[----:B------:R-:W-:Y:S05]  /*4500*/  BRA.U !UP3, `(.L_x_72) ;  /* 0x000000010bc87547 */ /* 0x000fea000b800000 */
[----:B-1----:R-:W-:Y:S01]  /*4510*/  IMAD.U32 R0, RZ, RZ, UR21 ;  /* 0x00000015ff007e24 */ /* 0x002fe2000f8e00ff */
[----:B------:R-:W-:-:S04]  /*4520*/  ULEA UR4, UR17, UR18, 0x3 ;  /* 0x0000001211047291 */ /* 0x000fc8000f8e18ff */
[----:B------:R-:W-:-:S05]  /*4530*/  LEA R0, R0, R1, 0x2 ;  /* 0x0000000100007211 */ /* 0x000fca00078e10ff */
[----:B------:R1:W5:Y:S01]  /*4540*/  LDL R4, [R0] ;  /* 0x0000000000047983 */ /* 0x0003620000100800 */
[----:B------:R-:W-:Y:S01]  /*4550*/  UPLOP3.LUT UP2, UPT, UPT, UPT, UPT, 0x40, 0x4 ;  /* 0x000000000004789c */ /* 0x000fe20003f4e870 */
[----:B------:R-:W-:Y:S01]  /*4560*/  UMOV UR15, UR28 ;  /* 0x0000001c000f7c82 */ /* 0x000fe20008000000 */
[----:B------:R-:W-:Y:S01]  /*4570*/  UMOV UR8, UR17 ;  /* 0x0000001100087c82 */ /* 0x000fe20008000000 */
[----:B-1----:R-:W-:-:S04]  /*4580*/  SHF.L.U32 R0, R2, 0x1f, RZ ;  /* 0x0000001f02007819 */ /* 0x002fc800000006ff */
[----:B------:R1:W2:Y:S04]  /*4590*/  SYNCS.PHASECHK.TRANS64.TRYWAIT P1, [UR4], R0 ;  /* 0x00000000ff0075a7 */ /* 0x0002a80008021104 */
.L_x_75:
[----:B------:R-:W-:Y:S01]  /*45a0*/  ULEA UR16, UR8, UR18, 0x3 ;  /* 0x0000001208107291 */ /* 0x000fe2000f8e18ff */
[----:B--234-:R-:W-:Y:S11]  /*45b0*/  @P1 BRA `(.L_x_73) ;  /* 0x00000000000c1947 */ /* 0x01cff60003800000 */
[----:B------:R-:W-:Y:S04]  /*45c0*/  SHF.L.U32 R5, R2, 0x1f, RZ ;  /* 0x0000001f02057819 */ /* 0x000fe800000006ff */
[----:B------:R-:W2:Y:S02]  /*45d0*/  SYNCS.PHASECHK.TRANS64.TRYWAIT P0, [UR16], R5 ;  /* 0x00000005ff0075a7 */ /* 0x000ea40008001110 */
[----:B--2---:R-:W-:Y:S05]  /*45e0*/  @!P0 BRA `(.L_x_74) ;  /* 0x0000004c00588947 */ /* 0x004fea0003800000 */
.L_x_73:
[----:B------:R-:W-:Y:S01]  /*45f0*/  UISETP.NE.AND UP0, UPT, UR15, URZ, UPT ;  /* 0x000000ff0f00728c */ /* 0x000fe2000bf05270 */
[----:B------:R-:W-:Y:S01]  /*4600*/  PLOP3.LUT P1, PT, PT, PT, PT, 0x80, 0x8 ;  /* 0x000000000008781c */ /* 0x000fe20003f2f070 */
[----:B------:R-:W-:Y:S02]  /*4610*/  UIADD3 UR4, UPT, UPT, UR8, 0x1, URZ ;  /* 0x0000000108047890 */ /* 0x000fe4000fffe0ff */
[----:B------:R-:W-:Y:S02]  /*4620*/  ULEA UR10, UR8, UR20, 0x8 ;  /* 0x00000014080a7291 */ /* 0x000fe4000f8e40ff */
[----:B------:R-:W-:Y:S01]  /*4630*/  UISETP.NE.AND UP1, UPT, UR4, 0x1a, UPT ;  /* 0x0000001a0400788c */ /* 0x000fe2000bf25270 */
[----:B------:R-:W-:Y:S01]  /*4640*/  PLOP3.LUT P0, PT, PT, PT, UP0, 0x80, 0x8 ;  /* 0x000000000008781c */ /* 0x000fe20003f0f008 */
[----:B------:R-:W-:Y:S02]  /*4650*/  ULEA UR8, UR8, UR19, 0x8 ;  /* 0x0000001308087291 */ /* 0x000fe4000f8e40ff */
[----:B------:R-:W-:Y:S02]  /*4660*/  USEL UR5, URZ, 0x1, UP1 ;  /* 0x00000001ff057887 */ /* 0x000fe40008800000 */
[----:B------:R-:W-:Y:S02]  /*4670*/  USEL UR17, UR4, URZ, UP1 ;  /* 0x000000ff04117287 */ /* 0x000fe40008800000 */
[----:B------:R-:W-:Y:S02]  /*4680*/  UIADD3 UR12, UPT, UPT, UR10, 0x2, URZ ;  /* 0x000000020a0c7890 */ /* 0x000fe4000fffe0ff */
[----:B------:R-:W-:Y:S01]  /*4690*/  @UP0 ULEA UR4, UR17, UR18, 0x3 ;  /* 0x0000001211040291 */ /* 0x000fe2000f8e18ff */
[----:B------:R-:W-:Y:S01]  /*46a0*/  LOP3.LUT R2, R2, UR5, RZ, 0x3c, !PT ;  /* 0x0000000502027c12 */ /* 0x000fe2000f8e3cff */
[----:B------:R-:W-:Y:S02]  /*46b0*/  UIADD3 UR6, UPT, UPT, UR8, 0x2, URZ ;  /* 0x0000000208067890 */ /* 0x000fe4000fffe0ff */
[----:B------:R-:W-:Y:S01]  /*46c0*/  UIADD3 UR5, UPT, UPT, UR16, 0xd0, URZ ;  /* 0x000000d010057890 */ /* 0x000fe2000fffe0ff */
[----:B-1----:R-:W-:Y:S01]  /*46d0*/  @P0 SHF.L.U32 R0, R2, 0x1f, RZ ;  /* 0x0000001f02000819 */ /* 0x002fe200000006ff */
[----:B------:R-:W-:Y:S01]  /*46e0*/  UMOV UR11, 0x80004020 ;  /* 0x80004020000b7882 */ /* 0x000fe20000000000 */
[----:B------:R-:W-:Y:S01]  /*46f0*/  UMOV UR9, 0x80004020 ;  /* 0x8000402000097882 */ /* 0x000fe20000000000 */
[----:B------:R-:W-:Y:S01]  /*4700*/  UMOV UR13, 0x80004020 ;  /* 0x80004020000d7882 */ /* 0x000fe20000000000 */
[----:B------:R3:W4:Y:S01]  /*4710*/  @P0 SYNCS.PHASECHK.TRANS64.TRYWAIT P1, [UR4], R0 ;  /* 0x00000000ff0005a7 */ /* 0x0007220008021104 */
[----:B------:R-:W-:Y:S11]  /*4720*/  ELECT P0, URZ, PT ;  /* 0x0000000000ff782f */ /* 0x000ff60003800000 */
[----:B------:R-:W-:Y:S02]  /*4730*/  @!UPT UIADD3 URZ, UPT, UPT, URZ, URZ, URZ ;  /* 0x000000fffffff290 */ /* 0x000fe4000fffe0ff */
[C---:B-----5:R-:W-:Y:S02]  /*4740*/  @P0 R2UR.BROADCAST UR4, R4.reuse ;  /* 0x00000000040402ca */ /* 0x060fe400008e0000 */
[----:B------:R-:W-:Y:S11]  /*4750*/  ELECT P0, URZ, PT ;  /* 0x0000000000ff782f */ /* 0x000ff60003800000 */
[----:B------:R-:W-:Y:S02]  /*4760*/  @!UPT UIADD3 URZ, UPT, UPT, URZ, URZ, URZ ;  /* 0x000000fffffff290 */ /* 0x000fe4000fffe0ff */
[----:B------:R-:W-:Y:S01]  /*4770*/  @P0 R2UR.BROADCAST UR14, R4 ;  /* 0x00000000040e02ca */ /* 0x000fe200008e0000 */
[----:B------:R-:W-:Y:S01]  /*4780*/  UMOV UR7, 0x80004020 ;  /* 0x8000402000077882 */ /* 0x000fe20000000000 */
[----:B------:R1:W-:Y:S01]  /*4790*/  UTCHMMA gdesc[UR8], gdesc[UR10], tmem[UR4], tmem[UR26], idesc[UR27], UP2 ;  /* 0x00ff1a0a080075ea */ /* 0x0003e20009000004 */
[----:B------:R-:W-:Y:S10]  /*47a0*/  UPLOP3.LUT UP2, UPT, UPT, UPT, UPT, 0x80, 0x8 ;  /* 0x000000000008789c */ /* 0x000ff40003f4f070 */
[----:B------:R3:W-:Y:S01]  /*47b0*/  UTCHMMA gdesc[UR6], gdesc[UR12], tmem[UR14], tmem[UR24], idesc[UR25], UPT ;  /* 0x00ff180c060075ea */ /* 0x0007e2000b80000e */
[----:B------:R3:W-:Y:S01]  /*47c0*/  UTCBAR [UR5], URZ ;  /* 0x000000ff050073e9 */ /* 0x0007e200080000ff */
[----:B-1----:R-:W-:Y:S02]  /*47d0*/  UIADD3 UR4, UPT, UPT, UR15, 0x1, URZ ;  /* 0x000000010f047890 */ /* 0x002fe4000fffe0ff */
[----:B------:R-:W-:Y:S02]  /*47e0*/  UIADD3 UR9, UPT, UPT, UR15, -0x1, URZ ;  /* 0xffffffff0f097890 */ /* 0x000fe4000fffe0ff */
[----:B------:R-:W-:Y:S01]  /*47f0*/  UISETP.GT.U32.AND UP0, UPT, UR4, 0x1, UPT ;  /* 0x000000010400788c */ /* 0x000fe2000bf04070 */
[----:B------:R-:W-:Y:S04]  /*4800*/  UMOV UR8, UR17 ;  /* 0x0000001100087c82 */ /* 0x000fe80008000000 */
[----:B------:R-:W-:Y:S04]  /*4810*/  UMOV UR15, UR9 ;  /* 0x00000009000f7c82 */ /* 0x000fe80008000000 */
[----:B------:R-:W-:Y:S05]  /*4820*/  BRA.U UP0, `(.L_x_75) ;  /* 0xfffffffd005c7547 */ /* 0x000fea000b83ffff */
.L_x_72:
[----:B------:R-:W-:Y:S01]  /*4830*/  UIADD3 UR4, UPT, UPT, UR21, 0x1, URZ ;  /* 0x0000000115047890 */ /* 0x000fe2000fffe0ff */
[----:B------:R-:W-:Y:S01]  /*4840*/  LOP3.LUT R3, R3, 0x1, RZ, 0x3c, !PT ;  /* 0x0000000103037812 */ /* 0x000fe200078e3cff */
[----:B---3--:R-:W-:Y:S02]  /*4850*/  UIADD3 UR5, UPT, UPT, UR22, 0x1f0, URZ ;  /* 0x000001f016057890 */ /* 0x008fe4000fffe0ff */
[----:B------:R-:W-:-:S04]  /*4860*/  UISETP.NE.AND UP0, UPT, UR4, 0x2, UPT ;  /* 0x000000020400788c */ /* 0x000fc8000bf05270 */
[----:B------:R-:W-:Y:S02]  /*4870*/  USEL UR6, URZ, 0x1, UP0 ;  /* 0x00000001ff067887 */ /* 0x000fe40008000000 */
[----:B------:R-:W-:Y:S01]  /*4880*/  USEL UR21, UR4, URZ, UP0 ;  /* 0x000000ff04157287 */ /* 0x000fe20008000000 */
[----:B------:R2:W-:Y:S03]  /*4890*/  UTCBAR [UR5], URZ ;  /* 0x000000ff050073e9 */ /* 0x0005e600080000ff */
[----:B------:R-:W-:Y:S01]  /*48a0*/  LOP3.LUT R8, R8, UR6, RZ, 0x3c, !PT ;  /* 0x0000000608087c12 */ /* 0x000fe2000f8e3cff */
[----:B------:R-:W-:Y:S07]  /*48b0*/  @P2 BRA `(.L_x_76) ;  /* 0xfffffff800d02947 */ /* 0x000fee000383ffff */
[----:B------:R-:W3:Y:S01]  /*48c0*/  S2UR UR6, SR_CgaCtaId ;  /* 0x00000000000679c3 */ /* 0x000ee20000008800 */
[----:B------:R-:W-:Y:S01]  /*48d0*/  ELECT P0, URZ, PT ;  /* 0x0000000000ff782f */ /* 0x000fe20003800000 */
[----:B-1----:R-:W-:Y:S01]  /*48e0*/  IMAD.MOV.U32 R0, RZ, RZ, 0x1 ;  /* 0x00000001ff007424 */ /* 0x002fe200078e00ff */
[----:B------:R-:W-:Y:S01]  /*48f0*/  UIADD3 UR18, UPT, UPT, UR18, 0x200, URZ ;  /* 0x0000020012127890 */ /* 0x000fe2000fffe0ff */
[----:B------:R-:W-:Y:S01]  /*4900*/  SHF.L.U32 R2, R8, 0x1f, RZ ;  /* 0x0000001f08027819 */ /* 0x000fe200000006ff */
[----:B------:R-:W-:-:S03]  /*4910*/  UMOV UR4, 0x40 ;  /* 0x0000004000047882 */ /* 0x000fc60000000000 */
[----:B------:R-:W-:Y:S01]  /*4920*/  UVIRTCOUNT.DEALLOC.SMPOOL 0x80 ;  /* 0x000000800000784c */ /* 0x000fe20000000000 */
[----:B---3--:R-:W-:Y:S02]  /*4930*/  ULEA UR6, UR6, UR4, 0x18 ;  /* 0x0000000406067291 */ /* 0x008fe4000f8ec0ff */
[----:B------:R-:W-:-:S07]  /*4940*/  ULEA UR4, UR21, UR18, 0x3 ;  /* 0x0000001215047291 */ /* 0x000fce000f8e18ff */
[----:B------:R1:W-:Y:S02]  /*4950*/  @P0 STS.U8 [UR6+0x1c], R0 ;  /* 0x00001c00ff000988 */ /* 0x0003e40008000006 */
[----:B------:R-:W3:Y:S02]  /*4960*/  SYNCS.PHASECHK.TRANS64.TRYWAIT P0, [UR4], R2 ;  /* 0x00000002ff0075a7 */ /* 0x000ee40008001104 */
[----:B-1-3--:R-:W-:Y:S05]  /*4970*/  @!P0 BRA `(.L_x_77) ;  /* 0x00000048008c8947 */ /* 0x00afea0003800000 */
.L_x_194:
[----:B------:R-:W-:-:S04]  /*4980*/  UIADD3 UR4, UPT, UPT, UR21, 0x1, URZ ;  /* 0x0000000115047890 */ /* 0x000fc8000fffe0ff */
[----:B------:R-:W-:-:S04]  /*4990*/  UISETP.NE.AND UP0, UPT, UR4, 0x2, UPT ;  /* 0x000000020400788c */ /* 0x000fc8000bf05270 */
[----:B--2---:R-:W-:Y:S02]  /*49a0*/  USEL UR5, URZ, 0x1, UP0 ;  /* 0x00000001ff057887 */ /* 0x004fe40008000000 */
[----:B------:R-:W-:-:S04]  /*49b0*/  USEL UR4, UR4, URZ, UP0 ;  /* 0x000000ff04047287 */ /* 0x000fc80008000000 */
[----:B------:R-:W-:Y:S01]  /*49c0*/  ULEA UR4, UR4, UR18, 0x3 ;  /* 0x0000001204047291 */ /* 0x000fe2000f8e18ff */
[----:B-1----:R-:W-:-:S04]  /*49d0*/  LOP3.LUT R2, R8, UR5, RZ, 0x3c, !PT ;  /* 0x0000000508027c12 */ /* 0x002fc8000f8e3cff */
[----:B------:R-:W-:-:S04]  /*49e0*/  SHF.L.U32 R2, R2, 0x1f, RZ ;  /* 0x0000001f02027819 */ /* 0x000fc800000006ff */
[----:B------:R-:W1:Y:S02]  /*49f0*/  SYNCS.PHASECHK.TRANS64.TRYWAIT P0, [UR4], R2 ;  /* 0x00000002ff0075a7 */ /* 0x000e640008001104 */
[----:B-1----:R-:W-:Y:S05]  /*4a00*/  @!P0 BRA `(.L_x_78) ;  /* 0x0000004800808947 */ /* 0x002fea0003800000 */
.L_x_196:
[----:B------:R-:W-:Y:S01]  /*4a10*/  NOP ;  /* 0x0000000000007918 */ /* 0x000fe20000000000 */
[----:B-1----:R-:W1:Y:S01]  /*4a20*/  LDS R0, [UR6+0x14] ;  /* 0x00001406ff007984 */ /* 0x002e620008000800 */
[----:B------:R-:W-:Y:S01]  /*4a30*/  LOP3.LUT R3, R9, 0xffff, RZ, 0xc0, !PT ;  /* 0x0000ffff09037812 */ /* 0x000fe200078ec0ff */
[----:B------:R-:W-:-:S03]  /*4a40*/  IMAD.MOV.U32 R2, RZ, RZ, 0xffff ;  /* 0x0000ffffff027424 */ /* 0x000fc600078e00ff */
[----:B------:R-:W-:-:S04]  /*4a50*/  SHF.R.U32.HI R3, RZ, 0x5, R3 ;  /* 0x00000005ff037819 */ /* 0x000fc80000011603 */
[----:B------:R-:W-:-:S04]  /*4a60*/  SHF.L.U32 R2, R2, R3, RZ ;  /* 0x0000000302027219 */ /* 0x000fc800000006ff */
[----:B-1----:R-:W-:-:S04]  /*4a70*/  LOP3.LUT R0, R0, R2, RZ, 0xc0, !PT ;  /* 0x0000000200007212 */ /* 0x002fc800078ec0ff */
[----:B------:R-:W-:Y:S01]  /*4a80*/  ISETP.NE.AND P0, PT, R0, R2, PT ;  /* 0x000000020000720c */ /* 0x000fe20003f05270 */
[----:B------:R-:W-:-:S05]  /*4a90*/  IMAD.MOV.U32 R0, RZ, RZ, 0x1 ;  /* 0x00000001ff007424 */ /* 0x000fca00078e00ff */
[----:B------:R-:W-:-:S07]  /*4aa0*/  SHF.L.U32 R0, R0, R3, RZ ;  /* 0x0000000300007219 */ /* 0x000fce00000006ff */
[----:B------:R-:W-:Y:S05]  /*4ab0*/  @P0 BRA `(.L_x_79) ;  /* 0x00000000005c0947 */ /* 0x000fea0003800000 */
[----:B------:R-:W1:Y:S02]  /*4ac0*/  LDS R3, [UR6+0x18] ;  /* 0x00001806ff037984 */ /* 0x000e640008000800 */
[----:B-1----:R-:W-:-:S04]  /*4ad0*/  LOP3.LUT R3, R3, R0, RZ, 0xc0, !PT ;  /* 0x0000000003037212 */ /* 0x002fc800078ec0ff */
[----:B------:R-:W-:-:S13]  /*4ae0*/  ISETP.NE.AND P0, PT, R3, R0, PT ;  /* 0x000000000300720c */ /* 0x000fda0003f05270 */
[----:B------:R-:W-:Y:S05]  /*4af0*/  @P0 BRA `(.L_x_80) ;  /* 0x0000000000400947 */ /* 0x000fea0003800000 */
[----:B------:R-:W-:Y:S01]  /*4b00*/  R2UR UR4, R2 ;  /* 0x00000000020472ca */ /* 0x000fe200000e0000 */
[----:B------:R-:W1:Y:S01]  /*4b10*/  S2R R3, SR_LANEID ;  /* 0x0000000000037919 */ /* 0x000e620000000000 */
[----:B------:R-:W-:-:S04]  /*4b20*/  LOP3.LUT R0, RZ, R0, RZ, 0x33, !PT ;  /* 0x00000000ff007212 */ /* 0x000fc800078e33ff */
[----:B------:R-:W2:Y:S07]  /*4b30*/  REDUX UR7, R0 ;  /* 0x00000000000773c4 */ /* 0x000eae0000000000 */
[----:B------:R-:W-:-:S03]  /*4b40*/  ULOP3.LUT UR5, URZ, UR4, URZ, 0x33, !UPT ;  /* 0x00000004ff057292 */ /* 0x000fc6000f8e33ff */
[----:B------:R-:W-:Y:S02]  /*4b50*/  VOTEU.ANY UR4, UPT, PT ;  /* 0x0000000000047886 */ /* 0x000fe400038e0100 */
[----:B------:R-:W-:Y:S01]  /*4b60*/  UFLO.U32 UR4, UR4 ;  /* 0x00000004000472bd */ /* 0x000fe200080e0000 */
[----:B------:R-:W-:-:S04]  /*4b70*/  IMAD.U32 R2, RZ, RZ, UR5 ;  /* 0x00000005ff027e24 */ /* 0x000fc8000f8e00ff */
[----:B------:R-:W3:Y:S02]  /*4b80*/  REDUX UR8, R2 ;  /* 0x00000000020873c4 */ /* 0x000ee40000000000 */
[----:B------:R1:W-:Y:S01]  /*4b90*/  UTCATOMSWS.AND URZ, UR5 ;  /* 0x0000000500ff79e3 */ /* 0x0003e20008000000 */
[----:B--2---:R-:W-:Y:S01]  /*4ba0*/  IMAD.U32 R0, RZ, RZ, UR7 ;  /* 0x00000007ff007e24 */ /* 0x004fe2000f8e00ff */
[----:B-1----:R-:W-:Y:S01]  /*4bb0*/  ISETP.EQ.U32.AND P0, PT, R3, UR4, PT ;  /* 0x0000000403007c0c */ /* 0x002fe2000bf02070 */
[----:B---3--:R-:W-:-:S12]  /*4bc0*/  IMAD.U32 R2, RZ, RZ, UR8 ;  /* 0x00000008ff027e24 */ /* 0x008fd8000f8e00ff */
[----:B------:R1:W-:Y:S04]  /*4bd0*/  @P0 ATOMS.AND RZ, [UR6+0x14], R2 ;  /* 0x00001402ffff098c */ /* 0x0003e8000a800006 */
[----:B------:R1:W-:Y:S01]  /*4be0*/  @P0 ATOMS.AND RZ, [UR6+0x18], R0 ;  /* 0x00001800ffff098c */ /* 0x0003e2000a800006 */
[----:B------:R-:W-:Y:S05]  /*4bf0*/  BRA `(.L_x_81) ;  /* 0x0000000000147947 */ /* 0x000fea0003800000 */
.L_x_80:
[----:B------:R-:W-:Y:S02]  /*4c00*/  MOV R2, 0x4c20 ;  /* 0x00004c2000027802 */ /* 0x000fe40000000f00 */
[----:B----45:R-:W-:Y:S05]  /*4c10*/  CALL.REL.NOINC `($__internal_0_$__cuda_sm10x_tcgen05_guardrail_trap_col_being_dealloced_not_returned_by_alloc) ;  /* 0x0000004800f47944 */ /* 0x030fea0003c00000 */
[----:B------:R-:W-:Y:S05]  /*4c20*/  BRA `(.L_x_81) ;  /* 0x0000000000087947 */ /* 0x000fea0003800000 */
.L_x_79:
[----:B------:R-:W-:Y:S02]  /*4c30*/  MOV R2, 0x4c50 ;  /* 0x00004c5000027802 */ /* 0x000fe40000000f00 */
[----:B----45:R-:W-:Y:S05]  /*4c40*/  CALL.REL.NOINC `($__internal_2_$__cuda_sm10x_tcgen05_guardrail_trap_unallocated_columns_being_dealloced) ;  /* 0x0000004c00007944 */ /* 0x030fea0003c00000 */
.L_x_81:
[----:B------:R-:W-:Y:S01]  /*4c50*/  NOP ;  /* 0x0000000000007918 */ /* 0x000fe20000000000 */
[----:B------:R-:W-:Y:S05]  /*4c60*/  EXIT ;  /* 0x000000000000794d */ /* 0x000fea0003800000 */
.L_x_65:
[----:B------:R-:W-:-:S09]  /*4c70*/  UISETP.NE.OR UP0, UPT, UR15, 0x3, !UP2 ;  /* 0x000000030f00788c */ /* 0x000fd2000d705670 */
[----:B------:R-:W-:Y:S05]  /*4c80*/  BRA.U UP0, `(.L_x_82) ;  /* 0x0000001100747547 */ /* 0x000fea000b800000 */
[----:B------:R-:W2:Y:S01]  /*4c90*/  LDC.64 R2, c[0x0][0x988] ;  /* 0x00026200ff027b82 */ /* 0x000ea20000000a00 */
[----:B------:R-:W3:Y:S01]  /*4ca0*/  LDCU UR27, c[0x0][0x370] ;  /* 0x00006e00ff1b77ac */ /* 0x000ee20008000800 */
[----:B------:R-:W-:Y:S01]  /*4cb0*/  R2UR UR45, R44 ;  /* 0x000000002c2d72ca */ /* 0x000fe200000e0000 */
[----:B------:R-:W-:Y:S01]  /*4cc0*/  IMAD.MOV.U32 R11, RZ, RZ, 0x1 ;  /* 0x00000001ff0b7424 */ /* 0x000fe200078e00ff */
[----:B------:R-:W-:Y:S01]  /*4cd0*/  R2UR UR44, R45 ;  /* 0x000000002d2c72ca */ /* 0x000fe200000e0000 */
[----:B------:R-:W4:Y:S01]  /*4ce0*/  LDCU.128 UR28, c[0x0][0xc10] ;  /* 0x00018200ff1c77ac */ /* 0x000f220008000c00 */
[----:B------:R-:W-:Y:S02]  /*4cf0*/  IMAD.MOV.U32 R10, RZ, RZ, RZ ;  /* 0x000000ffff0a7224 */ /* 0x000fe400078e00ff */
[----:B------:R-:W1:Y:S01]  /*4d00*/  S2UR UR6, SR_CgaCtaId ;  /* 0x00000000000679c3 */ /* 0x000e620000008800 */
[----:B------:R-:W4:Y:S01]  /*4d10*/  LDCU UR26, c[0x0][0x374] ;  /* 0x00006e80ff1a77ac */ /* 0x000f220008000800 */
[----:B------:R-:W-:Y:S01]  /*4d20*/  IMAD.MOV.U32 R9, RZ, RZ, 0x1000 ;  /* 0x00001000ff097424 */ /* 0x000fe200078e00ff */
[----:B------:R-:W3:Y:S05]  /*4d30*/  LDCU.128 UR32, c[0x0][0xa80] ;  /* 0x00015000ff2077ac */ /* 0x000eea0008000c00 */
[----:B------:R-:W3:Y:S01]  /*4d40*/  LDC.64 R12, c[0x0][0x348] ;  /* 0x0000d200ff0c7b82 */ /* 0x000ee20000000a00 */
[----:B------:R-:W3:Y:S01]  /*4d50*/  LDCU UR17, c[0x0][0xc0c] ;  /* 0x00018180ff1177ac */ /* 0x000ee20008000800 */
[----:B------:R-:W3:Y:S01]  /*4d60*/  LDCU UR47, c[0x0][0xc20] ;  /* 0x00018400ff2f77ac */ /* 0x000ee20008000800 */
[----:B--2---:R-:W-:Y:S01]  /*4d70*/  ISETP.NE.U32.AND P0, PT, R2, RZ, PT ;  /* 0x000000ff0200720c */ /* 0x004fe20003f05070 */
[----:B------:R-:W2:Y:S03]  /*4d80*/  LDCU UR4, c[0x0][0xc30] ;  /* 0x00018600ff0477ac */ /* 0x000ea60008000800 */
[----:B------:R-:W-:Y:S01]  /*4d90*/  ISETP.NE.AND.EX P0, PT, R3, RZ, PT, P0 ;  /* 0x000000ff0300720c */ /* 0x000fe20003f05300 */
[----:B------:R-:W2:Y:S01]  /*4da0*/  LDCU.128 UR40, c[0x0][0xa90] ;  /* 0x00015200ff2877ac */ /* 0x000ea20008000c00 */
[----:B------:R-:W2:Y:S01]  /*4db0*/  LDC.64 R2, c[0x0][0x990] ;  /* 0x00026400ff027b82 */ /* 0x000ea20000000a00 */
[----:B------:R-:W-:Y:S01]  /*4dc0*/  UMOV UR24, 0x400 ;  /* 0x0000040000187882 */ /* 0x000fe20000000000 */
[----:B----4-:R-:W-:-:S02]  /*4dd0*/  UIMAD.WIDE.U32 UR8, UR26, UR31, URZ ;  /* 0x0000001f1a0872a5 */ /* 0x010fc4000f8e00ff */
[----:B-1----:R-:W-:Y:S02]  /*4de0*/  ULEA UR24, UR6, UR24, 0x18 ;  /* 0x0000001806187291 */ /* 0x002fe4000f8ec0ff */
[----:B---3--:R-:W-:Y:S02]  /*4df0*/  UIMAD.WIDE.U32 UR6, UR27, UR28, URZ ;  /* 0x0000001c1b0672a5 */ /* 0x008fe4000f8e00ff */
[----:B------:R-:W-:Y:S02]  /*4e00*/  UISETP.NE.AND UP5, UPT, UR32, 0x1, UPT ;  /* 0x000000012000788c */ /* 0x000fe4000bfa5270 */
[----:B------:R-:W-:Y:S02]  /*4e10*/  UIADD3 UR36, UPT, UPT, UR24, 0x1e8, URZ ;  /* 0x000001e818247890 */ /* 0x000fe4000fffe0ff */
[----:B------:R-:W-:Y:S01]  /*4e20*/  UISETP.GE.AND UP0, UPT, UR39, 0x1, UPT ;  /* 0x000000012700788c */ /* 0x000fe2000bf06270 */
[----:B------:R-:W-:Y:S01]  /*4e30*/  UMOV UR38, UR7 ;  /* 0x0000000700267c82 */ /* 0x000fe20008000000 */
[----:B------:R-:W-:Y:S01]  /*4e40*/  UMOV UR37, UR9 ;  /* 0x0000000900257c82 */ /* 0x000fe20008000000 */
[----:B------:R-:W-:-:S02]  /*4e50*/  UISETP.NE.AND UP1, UPT, UR17, 0x1, UPT ;  /* 0x000000011100788c */ /* 0x000fc4000bf25270 */
[----:B------:R-:W-:Y:S01]  /*4e60*/  UISETP.NE.AND UP0, UPT, UR30, 0x1, UPT ;  /* 0x000000011e00788c */ /* 0x000fe2000bf05270 */
[----:B------:R-:W-:Y:S01]  /*4e70*/  UMOV UR23, URZ ;  /* 0x000000ff00177c82 */ /* 0x000fe20008000000 */
[----:B------:R-:W1:Y:S01]  /*4e80*/  LDCU UR48, c[0x0][0xaa0] ;  /* 0x00015400ff3077ac */ /* 0x000e620008000800 */
[----:B------:R-:W-:Y:S02]  /*4e90*/  UPLOP3.LUT UP4, UPT, UPT, UPT, UPT, 0x40, 0x4 ;  /* 0x000000000004789c */ /* 0x000fe40003f8e870 */
[----:B------:R-:W-:Y:S01]  /*4ea0*/  UISETP.NE.AND UP6, UPT, UR39, 0x1, UPT ;  /* 0x000000012700788c */ /* 0x000fe2000bfc5270 */
[----:B------:R-:W3:Y:S01]  /*4eb0*/  LDCU.64 UR18, c[0x0][0xc28] ;  /* 0x00018500ff1277ac */ /* 0x000ee20008000a00 */
[----:B--2---:R-:W-:Y:S02]  /*4ec0*/  UISETP.NE.AND UP2, UPT, UR4, 0x1, UPT ;  /* 0x000000010400788c */ /* 0x004fe4000bf45270 */
[----:B------:R-:W-:Y:S02]  /*4ed0*/  UPRMT UR36, URZ, 0x654, UR36 ;  /* 0x00000654ff247896 */ /* 0x000fe40008000024 */
[----:B------:R-:W-:-:S02]  /*4ee0*/  USHF.R.U32.HI UR38, URZ, UR29, UR38 ;  /* 0x0000001dff267299 */ /* 0x000fc40008011626 */
[----:B------:R-:W-:Y:S02]  /*4ef0*/  USHF.R.U32.HI UR37, URZ, UR47, UR37 ;  /* 0x0000002fff257299 */ /* 0x000fe40008011625 */
[----:B------:R-:W-:Y:S02]  /*4f00*/  UISETP.NE.AND UP1, UPT, UR35, 0x1, UPT ;  /* 0x000000012300788c */ /* 0x000fe4000bf25270 */
[----:B------:R-:W-:Y:S01]  /*4f10*/  UISETP.NE.AND UP0, UPT, UR42, 0x1, UPT ;  /* 0x000000012a00788c */ /* 0x000fe2000bf05270 */
[----:B------:R-:W-:-:S10]  /*4f20*/  VOTEU.ANY UP5, P0 ;  /* 0x0000000000ff7886 */ /* 0x000fd400000a0100 */
.L_x_91:
[----:B------:R-:W-:Y:S04]  /*4f30*/  SHF.L.U32 R4, R10, 0x1f, RZ ;  /* 0x0000001f0a047819 */ /* 0x000fe800000006ff */
[----:B--2---:R-:W2:Y:S02]  /*4f40*/  SYNCS.PHASECHK.TRANS64.TRYWAIT P0, [UR24+0x1e0], R4 ;  /* 0x0001e004ff0075a7 */ /* 0x004ea40008001118 */
[----:B--2---:R-:W-:Y:S05]  /*4f50*/  @!P0 BRA `(.L_x_83) ;  /* 0x0000004400448947 */ /* 0x004fea0003800000 */
.L_x_198:
[----:B--2---:R-:W2:Y:S01]  /*4f60*/  LDS.128 R4, [UR24+0x220] ;  /* 0x00022018ff047984 */ /* 0x004ea20008000c00 */
[----:B------:R-:W-:Y:S01]  /*4f70*/  UISETP.GE.AND UP0, UPT, UR39, 0x1, UPT ;  /* 0x000000012700788c */ /* 0x000fe2000bf06270 */
[----:B------:R-:W-:Y:S01]  /*4f80*/  @!PT LDS RZ, [RZ] ;  /* 0x00000000fffff984 */ /* 0x000fe20000000800 */
[----:B------:R-:W-:Y:S01]  /*4f90*/  @!PT LDS RZ, [RZ] ;  /* 0x00000000fffff984 */ /* 0x000fe20000000800 */
[----:B------:R-:W-:Y:S01]  /*4fa0*/  @!PT LDS RZ, [RZ] ;  /* 0x00000000fffff984 */ /* 0x000fe20000000800 */
[----:B------:R-:W-:Y:S01]  /*4fb0*/  @!PT LDS RZ, [RZ] ;  /* 0x00000000fffff984 */ /* 0x000fe20000000800 */
[----:B------:R4:W-:Y:S06]  /*4fc0*/  MEMBAR.ALL.CTA ;  /* 0x0000000000007992 */ /* 0x0009ec0000008000 */
[----:B----4-:R-:W4:Y:S02]  /*4fd0*/  FENCE.VIEW.ASYNC.S ;  /* 0x00000000000073c6 */ /* 0x010f240000000000 */
[----:B----4-:R-:W-:Y:S01]  /*4fe0*/  SYNCS.ARRIVE.TRANS64.RED.A1T0 RZ, [UR36], RZ ;  /* 0x000000ffffff79a7 */ /* 0x010fe20008100424 */
[----:B--2---:R-:W-:Y:S11]  /*4ff0*/  LOP3.LUT P0, RZ, R6, 0x1, RZ, 0xc0, !PT ;  /* 0x0000000106ff7812 */ /* 0x004ff6000780c0ff */
[----:B------:R-:W-:Y:S02]  /*5000*/  @!UPT UIADD3 URZ, UPT, UPT, URZ, URZ, URZ ;  /* 0x000000fffffff290 */ /* 0x000fe4000fffe0ff */
[----:B------:R-:W-:Y:S01]  /*5010*/  VOTEU.ANY UP1, P0 ;  /* 0x0000000000ff7886 */ /* 0x000fe20000020100 */
[----:B------:R-:W-:Y:S11]  /*5020*/  PLOP3.LUT P0, PT, PT, PT, UP1, 0x80, 0x8 ;  /* 0x000000000008781c */ /* 0x000ff60003f0f018 */
[----:B------:R-:W-:Y:S02]  /*5030*/  @!UPT UIADD3 URZ, UPT, UPT, URZ, URZ, URZ ;  /* 0x000000fffffff290 */ /* 0x000fe4000fffe0ff */
[----:B------:R-:W-:Y:S02]  /*5040*/  @P0 MOV R8, R4 ;  /* 0x0000000400080202 */ /* 0x000fe40000000f00 */
[----:B------:R-:W-:Y:S02]  /*5050*/  @P0 LOP3.LUT R0, R5, 0xffff, RZ, 0xc0, !PT ;  /* 0x0000ffff05000812 */ /* 0x000fe400078ec0ff */
[----:B------:R-:W-:Y:S02]  /*5060*/  @P0 R2UR UR5, R8 ;  /* 0x00000000080502ca */ /* 0x000fe400000e0000 */
[----:B------:R-:W-:Y:S11]  /*5070*/  @P0 R2UR UR4, R0 ;  /* 0x00000000000402ca */ /* 0x000ff600000e0000 */
[----:B------:R-:W-:Y:S02]  /*5080*/  @UP1 UMOV UR16, UR5 ;  /* 0x0000000500101c82 */ /* 0x000fe40008000000 */
[----:B------:R-:W-:Y:S01]  /*5090*/  @UP1 UMOV UR15, UR4 ;  /* 0x00000004000f1c82 */ /* 0x000fe20008000000 */
[----:B------:R-:W-:Y:S05]  /*50a0*/  BRA.U !UP0, `(.L_x_84) ;  /* 0x0000000108b47547 */ /* 0x000fea000b800000 */
[----:B------:R-:W-:Y:S02]  /*50b0*/  UIMAD.WIDE.U32 UR8, UR15, UR31, URZ ;  /* 0x0000001f0f0872a5 */ /* 0x000fe4000f8e00ff */
[----:B------:R-:W-:Y:S02]  /*50c0*/  UP2UR UR14, UPR, URZ, 0x2 ;  /* 0x00000002ff0e7883 */ /* 0x000fe40008000000 */
[----:B------:R-:W-:Y:S02]  /*50d0*/  UISETP.NE.AND UP1, UPT, UR30, 0x1, UPT ;  /* 0x000000011e00788c */ /* 0x000fe4000bf25270 */
[----:B------:R-:W-:Y:S02]  /*50e0*/  UIMAD.WIDE.U32 UR10, UR16, UR28, URZ ;  /* 0x0000001c100a72a5 */ /* 0x000fe4000f8e00ff */
[----:B------:R-:W-:Y:S02]  /*50f0*/  USEL UR4, UR26, UR37, !UP1 ;  /* 0x000000251a047287 */ /* 0x000fe4000c800000 */
[----:B------:R-:W-:Y:S02]  /*5100*/  UISETP.NE.AND UP0, UPT, UR17, 0x1, UPT ;  /* 0x000000011100788c */ /* 0x000fe4000bf05270 */
[----:B---3--:R-:W-:Y:S02]  /*5110*/  UIMAD.WIDE.U32 UR12, UR4, UR18, URZ ;  /* 0x00000012040c72a5 */ /* 0x008fe4000f8e00ff */
[----:B------:R-:W-:Y:S01]  /*5120*/  USEL UR7, UR27, UR38, !UP0 ;  /* 0x000000261b077287 */ /* 0x000fe2000c000000 */
[----:B------:R-:W-:Y:S02]  /*5130*/  UMOV UR5, UR9 ;  /* 0x0000000900057c82 */ /* 0x000fe40008000000 */
[----:B------:R-:W-:Y:S02]  /*5140*/  USHF.R.U32.HI UR6, URZ, UR47, UR5 ;  /* 0x0000002fff067299 */ /* 0x000fe40008011605 */
[----:B------:R-:W-:Y:S02]  /*5150*/  UIMAD.WIDE.U32 UR20, UR7, UR18, URZ ;  /* 0x00000012071472a5 */ /* 0x000fe4000f8e00ff */
[----:B------:R-:W-:Y:S02]  /*5160*/  USEL UR6, UR15, UR6, !UP1 ;  /* 0x000000060f067287 */ /* 0x000fe4000c800000 */
[----:B------:R-:W-:Y:S01]  /*5170*/  UISETP.NE.AND UP1, UPT, UR14, URZ, UPT ;  /* 0x000000ff0e00728c */ /* 0x000fe2000bf25270 */
[----:B------:R-:W-:Y:S01]  /*5180*/  UMOV UR5, UR11 ;  /* 0x0000000b00057c82 */ /* 0x000fe20008000000 */
[----:B------:R-:W-:Y:S02]  /*5190*/  UIMAD.WIDE.U32 UR10, UR6, UR18, URZ ;  /* 0x00000012060a72a5 */ /* 0x000fe4000f8e00ff */
[----:B------:R-:W-:Y:S03]  /*51a0*/  USHF.R.U32.HI UR8, URZ, UR29, UR5 ;  /* 0x0000001dff087299 */ /* 0x000fe60008011605 */
[----:B------:R-:W-:Y:S02]  /*51b0*/  UMOV UR5, UR13 ;  /* 0x0000000d00057c82 */ /* 0x000fe40008000000 */
[----:B------:R-:W-:Y:S03]  /*51c0*/  @UP6 USHF.R.U32.HI UR4, URZ, UR19, UR5 ;  /* 0x00000013ff046299 */ /* 0x000fe60008011605 */
[----:B------:R-:W-:Y:S01]  /*51d0*/  UMOV UR5, UR21 ;  /* 0x0000001500057c82 */ /* 0x000fe20008000000 */
[----:B------:R-:W-:Y:S02]  /*51e0*/  UIMAD UR4, UR39, UR4, URZ ;  /* 0x00000004270472a4 */ /* 0x000fe4000f8e02ff */
[----:B------:R-:W-:Y:S02]  /*51f0*/  @UP6 USHF.R.U32.HI UR7, URZ, UR19, UR5 ;  /* 0x00000013ff076299 */ /* 0x000fe40008011605 */
[----:B------:R-:W-:Y:S02]  /*5200*/  USEL UR5, UR16, UR8, !UP0 ;  /* 0x0000000810057287 */ /* 0x000fe4000c000000 */
[----:B------:R-:W-:Y:S02]  /*5210*/  UIMAD UR8, UR39, UR7, URZ ;  /* 0x00000007270872a4 */ /* 0x000fe4000f8e02ff */
[----:B------:R-:W-:Y:S03]  /*5220*/  UISETP.GE.AND UP0, UPT, UR6, UR4, UPT ;  /* 0x000000040600728c */ /* 0x000fe6000bf06270 */
[----:B------:R-:W-:Y:S01]  /*5230*/  UMOV UR4, UR11 ;  /* 0x0000000b00047c82 */ /* 0x000fe20008000000 */
[----:B------:R-:W-:Y:S02]  /*5240*/  UISETP.GE.OR UP0, UPT, UR5, UR8, UP0 ;  /* 0x000000080500728c */ /* 0x000fe40008706670 */
[----:B------:R-:W-:Y:S02]  /*5250*/  USHF.R.U32.HI UR4, URZ, UR19, UR4 ;  /* 0x00000013ff047299 */ /* 0x000fe40008011604 */
[----:B------:R-:W-:Y:S02]  /*5260*/  UIMAD.WIDE.U32 UR8, UR5, UR18, URZ ;  /* 0x00000012050872a5 */ /* 0x000fe4000f8e00ff */
[----:B------:R-:W-:Y:S04]  /*5270*/  USEL UR10, UR6, UR4, !UP6 ;  /* 0x00000004060a7287 */ /* 0x000fe8000f000000 */
[----:B------:R-:W-:Y:S01]  /*5280*/  UIADD3 UR11, UPT, UPT, -UR10, URZ, URZ ;  /* 0x000000ff0a0b7290 */ /* 0x000fe2000fffe1ff */
[----:B------:R-:W-:Y:S02]  /*5290*/  @!UP0 UMOV UR4, UR9 ;  /* 0x0000000900048c82 */ /* 0x000fe40008000000 */
[----:B------:R-:W-:Y:S02]  /*52a0*/  @!UP0 USHF.R.U32.HI UR4, URZ, UR19, UR4 ;  /* 0x00000013ff048299 */ /* 0x000fe40008011604 */
[----:B------:R-:W-:Y:S02]  /*52b0*/  UIMAD UR8, UR39, UR11, UR6 ;  /* 0x0000000b270872a4 */ /* 0x000fe4000f8e0206 */
[----:B------:R-:W-:Y:S04]  /*52c0*/  @!UP0 USEL UR4, UR5, UR4, !UP6 ;  /* 0x0000000405048287 */ /* 0x000fe8000f000000 */
[----:B------:R-:W-:Y:S02]  /*52d0*/  @!UP0 UIMAD UR8, UR7, UR8, UR4 ;  /* 0x00000008070882a4 */ /* 0x000fe4000f8e0204 */
[----:B------:R-:W-:Y:S02]  /*52e0*/  @!UP0 UIADD3 UR9, UPT, UPT, UR10, -UR4, URZ ;  /* 0x800000040a098290 */ /* 0x000fe4000fffe0ff */
[----:B------:R-:W-:Y:S02]  /*52f0*/  UIADD3 UR4, UPT, UPT, -UR5, URZ, URZ ;  /* 0x000000ff05047290 */ /* 0x000fe4000fffe1ff */
[----:B------:R-:W-:Y:S02]  /*5300*/  UIADD3 UR7, UPT, UPT, -UR6, URZ, URZ ;  /* 0x000000ff06077290 */ /* 0x000fe4000fffe1ff */
[----:B------:R-:W-:Y:S02]  /*5310*/  @!UP0 UIMAD UR6, UR9, UR39, UR5 ;  /* 0x00000027090682a4 */ /* 0x000fe4000f8e0205 */
[----:B------:R-:W-:Y:S02]  /*5320*/  UIMAD UR16, UR17, UR4, UR16 ;  /* 0x00000004111072a4 */ /* 0x000fe4000f8e0210 */
[----:B------:R-:W-:Y:S01]  /*5330*/  UIMAD UR15, UR30, UR7, UR15 ;  /* 0x000000071e0f72a4 */ /* 0x000fe2000f8e020f */
[----:B------:R-:W-:Y:S02]  /*5340*/  @!UP0 UMOV UR5, UR8 ;  /* 0x0000000800058c82 */ /* 0x000fe40008000000 */
[----:B------:R-:W-:Y:S02]  /*5350*/  UIMAD UR16, UR5, UR17, UR16 ;  /* 0x00000011051072a4 */ /* 0x000fe4000f8e0210 */
[----:B------:R-:W-:Y:S11]  /*5360*/  UIMAD UR15, UR6, UR30, UR15 ;  /* 0x0000001e060f72a4 */ /* 0x000ff6000f8e020f */
[----:B------:R-:W-:Y:S01]  /*5370*/  @!UPT UIADD3 URZ, UPT, UPT, URZ, URZ, URZ ;  /* 0x000000fffffff290 */ /* 0x000fe2000fffe0ff */
.L_x_84:
[----:B------:R-:W2:Y:S01]  /*5380*/  @!UP2 LDCU.128 UR8, c[0x0][0xc10] ;  /* 0x00018200ff08a7ac */ /* 0x000ea20008000c00 */
[C---:B------:R-:W-:Y:S02]  /*5390*/  ISETP.NE.U32.AND P2, PT, R2.reuse, RZ, PT ;  /* 0x000000ff0200720c */ /* 0x040fe40003f45070 */
[----:B------:R-:W-:Y:S02]  /*53a0*/  ISETP.NE.U32.AND P1, PT, R2, RZ, PT ;  /* 0x000000ff0200720c */ /* 0x000fe40003f25070 */
[C---:B------:R-:W-:Y:S02]  /*53b0*/  ISETP.NE.AND.EX P2, PT, R3.reuse, RZ, PT, P2 ;  /* 0x000000ff0300720c */ /* 0x040fe40003f45320 */
[----:B------:R-:W-:Y:S01]  /*53c0*/  ISETP.NE.AND.EX P1, PT, R3, RZ, PT, P1 ;  /* 0x000000ff0300720c */ /* 0x000fe20003f25310 */
[----:B------:R-:W4:Y:S01]  /*53d0*/  @!UP2 LDCU UR5, c[0x0][0xc0c] ;  /* 0x00018180ff05a7ac */ /* 0x000f220008000800 */
[----:B------:R-:W-:Y:S02]  /*53e0*/  USHF.L.U32 UR25, UR22, 0x6, URZ ;  /* 0x0000000616197899 */ /* 0x000fe400080006ff */
[----:B--2---:R-:W-:Y:S07]  /*53f0*/  UIMAD.WIDE.U32 UR6, UR16, UR8, URZ ;  /* 0x00000008100672a5 */ /* 0x004fee000f8e00ff */
[----:B------:R-:W-:Y:S01]  /*5400*/  @!UP2 UMOV UR4, UR7 ;  /* 0x000000070004ac82 */ /* 0x000fe20008000000 */
[----:B----4-:R-:W-:Y:S02]  /*5410*/  @!UP2 UISETP.NE.AND UP0, UPT, UR5, 0x1, UPT ;  /* 0x000000010500a88c */ /* 0x010fe4000bf05270 */
[----:B------:R-:W-:Y:S02]  /*5420*/  @!UP2 USHF.R.U32.HI UR4, URZ, UR9, UR4 ;  /* 0x00000009ff04a299 */ /* 0x000fe40008011604 */
[----:B------:R-:W-:Y:S02]  /*5430*/  UIMAD.WIDE.U32 UR6, UR15, UR11, URZ ;  /* 0x0000000b0f0672a5 */ /* 0x000fe4000f8e00ff */
[----:B------:R-:W-:Y:S02]  /*5440*/  @!UP2 USEL UR8, UR16, UR4, !UP0 ;  /* 0x000000041008a287 */ /* 0x000fe4000c000000 */
[----:B------:R-:W-:Y:S03]  /*5450*/  @!UP2 UISETP.NE.AND UP0, UPT, UR10, 0x1, UPT ;  /* 0x000000010a00a88c */ /* 0x000fe6000bf05270 */
[----:B------:R-:W-:Y:S02]  /*5460*/  @!UP2 UMOV UR6, UR7 ;  /* 0x000000070006ac82 */ /* 0x000fe40008000000 */
[----:B------:R-:W2:Y:S02]  /*5470*/  @!UP2 LDCU UR4, c[0x0][0xc20] ;  /* 0x00018400ff04a7ac */ /* 0x000ea40008000800 */
[----:B--2---:R-:W-:Y:S04]  /*5480*/  @!UP2 USHF.R.U32.HI UR6, URZ, UR4, UR6 ;  /* 0x00000004ff06a299 */ /* 0x004fe80008011606 */
[----:B------:R-:W-:Y:S04]  /*5490*/  @!UP2 USEL UR6, UR15, UR6, !UP0 ;  /* 0x000000060f06a287 */ /* 0x000fe8000c000000 */
[----:B------:R-:W-:Y:S02]  /*54a0*/  @!UP2 UIADD3 UR4, UPT, UPT, -UR8, UR6, URZ ;  /* 0x000000060804a290 */ /* 0x000fe4000fffe1ff */
[----:B------:R-:W-:Y:S02]  /*54b0*/  @!UP2 UIADD3 UR6, UPT, UPT, UR8, -UR6, URZ ;  /* 0x800000060806a290 */ /* 0x000fe4000fffe0ff */
[----:B------:R-:W-:Y:S02]  /*54c0*/  @!UP2 UIMAD UR16, UR4, UR5, UR16 ;  /* 0x000000050410a2a4 */ /* 0x000fe4000f8e0210 */
[----:B------:R-:W-:Y:S01]  /*54d0*/  @!UP2 UIMAD UR15, UR6, UR10, UR15 ;  /* 0x0000000a060fa2a4 */ /* 0x000fe2000f8e020f */
[----:B------:R-:W-:Y:S11]  /*54e0*/  BRA.U UP4, `(.L_x_85) ;  /* 0x0000000104107547 */ /* 0x000ff6000b800000 */
[----:B------:R-:W-:Y:S04]  /*54f0*/  MOV R8, UR46 ;  /* 0x0000002e00087c02 */ /* 0x000fe80008000f00 */
[----:B------:R-:W-:Y:S04]  /*5500*/  SHF.L.U32 R8, R8, 0x1f, RZ ;  /* 0x0000001f08087819 */ /* 0x000fe800000006ff */
[----:B------:R-:W2:Y:S02]  /*5510*/  SYNCS.PHASECHK.TRANS64.TRYWAIT P3, [UR24+0x1d8], R8 ;  /* 0x0001d808ff0075a7 */ /* 0x000ea40008061118 */
[----:B--2---:R-:W-:Y:S05]  /*5520*/  @!P3 BRA `(.L_x_86) ;  /* 0x0000003c00e8b947 */ /* 0x004fea0003800000 */
.L_x_85:
[----:B------:R-:W-:Y:S05]  /*5530*/  @!P2 BRA `(.L_x_87) ;  /* 0x000000000030a947 */ /* 0x000fea0003800000 */
[----:B------:R-:W-:Y:S01]  /*5540*/  UPLOP3.LUT UP3, UPT, UPT, UPT, UP5, 0x80, 0x8 ;  /* 0x000000000008789c */ /* 0x000fe20003f6f050 */
[----:B------:R-:W-:Y:S01]  /*5550*/  HFMA2 R51, -RZ, RZ, 0, 5.9604644775390625e-08 ;  /* 0x00000001ff337431 */ /* 0x000fe200000001ff */
[----:B------:R-:W4:Y:S04]  /*5560*/  LDCU.64 UR4, c[0x0][0x358] ;  /* 0x00006b00ff0477ac */ /* 0x000f280008000a00 */
[----:B------:R-:W-:Y:S11]  /*5570*/  PLOP3.LUT P2, PT, PT, PT, UP3, 0x80, 0x8 ;  /* 0x000000000008781c */ /* 0x000ff60003f4f038 */
[----:B------:R-:W-:Y:S02]  /*5580*/  @!UPT UIADD3 URZ, UPT, UPT, URZ, URZ, URZ ;  /* 0x000000fffffff290 */ /* 0x000fe4000fffe0ff */
[----:B------:R-:W1:Y:S01]  /*5590*/  @P2 LDC.64 R14, c[0x0][0x988] ;  /* 0x00026200ff0e2b82 */ /* 0x000e620000000a00 */
[----:B--2---:R-:W-:Y:S04]  /*55a0*/  @P2 IMAD R0, R16, R2, RZ ;  /* 0x0000000210002224 */ /* 0x004fe800078e02ff */
[----:B-1----:R-:W-:Y:S01]  /*55b0*/  @P2 IMAD.WIDE R14, R0, 0x4, R14 ;  /* 0x00000004000e2825 */ /* 0x002fe200078e020e */
[----:B------:R-:W-:Y:S04]  /*55c0*/  MOV R0, 0x1 ;  /* 0x0000000100007802 */ /* 0x000fe80000000f00 */
[----:B----45:R4:W5:Y:S01]  /*55d0*/  @P2 LDG.E R26, desc[UR4][R14.64] ;  /* 0x000000040e1a2981 */ /* 0x030962000c1e1900 */
[----:B------:R-:W-:Y:S01]  /*55e0*/  @!P2 PRMT R51, R0, 0x7610, R51 ;  /* 0x000076100033a816 */ /* 0x000fe20000000033 */
[----:B----4-:R-:W1:Y:S06]  /*55f0*/  @!P2 LDC R26, c[0x0][0x980] ;  /* 0x00026000ff1aab82 */ /* 0x010e6c0000000800 */
.L_x_87:
[----:B-1---5:R-:W-:Y:S01]  /*5600*/  @!P1 FSETP.EQ.AND P2, PT, R26, RZ, PT ;  /* 0x000000ff1a00920b */ /* 0x022fe20003f42000 */
[----:B------:R-:W-:Y:S01]  /*5610*/  @!UPT UIADD3 URZ, UPT, UPT, URZ, URZ, URZ ;  /* 0x000000fffffff290 */ /* 0x000fe2000fffe0ff */
[----:B------:R-:W-:Y:S11]  /*5620*/  @!P1 BRA `(.L_x_88) ;  /* 0x0000000000149947 */ /* 0x000ff60003800000 */
[----:B------:R-:W-:Y:S02]  /*5630*/  LOP3.LUT P1, RZ, R51, 0xff, RZ, 0xc0, !PT ;  /* 0x000000ff33ff7812 */ /* 0x000fe4000782c0ff */
[----:B------:R-:W-:Y:S04]  /*5640*/  PLOP3.LUT P2, PT, PT, PT, UP3, 0x80, 0x8 ;  /* 0x000000000008781c */ /* 0x000fe80003f4f038 */
[----:B------:R-:W-:Y:S07]  /*5650*/  PLOP3.LUT P2, PT, P2, PT, PT, 0x8, 0x80 ;  /* 0x000000000080781c */ /* 0x000fee000174e170 */
[----:B------:R-:W-:Y:S11]  /*5660*/  @P1 FSETP.EQ.AND P2, PT, R26, RZ, PT ;  /* 0x000000ff1a00120b */ /* 0x000ff60003f42000 */
[----:B------:R-:W-:Y:S02]  /*5670*/  @!UPT UIADD3 URZ, UPT, UPT, URZ, URZ, URZ ;  /* 0x000000fffffff290 */ /* 0x000fe4000fffe0ff */
.L_x_88:
[----:B------:R-:W-:Y:S01]  /*5680*/  ULEA UR7, UR23, UR24, 0x3 ;  /* 0x0000001817077291 */ /* 0x000fe2000f8e18ff */
[----:B------:R-:W-:Y:S01]  /*5690*/  SHF.L.U32 R14, R11, 0x1f, RZ ;  /* 0x0000001f0b0e7819 */ /* 0x000fe200000006ff */
[----:B------:R-:W-:Y:S02]  /*56a0*/  USHF.L.U32 UR11, UR51, 0x6, URZ ;  /* 0x00000006330b7899 */ /* 0x000fe400080006ff */
[----:B------:R-:W-:Y:S02]  /*56b0*/  UISETP.NE.AND UP0, UPT, UR32, 0x1, UPT ;  /* 0x000000012000788c */ /* 0x000fe4000bf05270 */
[----:B------:R-:W-:Y:S01]  /*56c0*/  UIMAD.WIDE.U32 UR4, UR11, UR33, URZ ;  /* 0x000000210b0472a5 */ /* 0x000fe2000f8e00ff */
[----:B------:R-:W-:Y:S02]  /*56d0*/  ELECT P3, URZ, PT ;  /* 0x0000000000ff782f */ /* 0x000fe40003860000 */
[----:B------:R-:W1:Y:S02]  /*56e0*/  SYNCS.PHASECHK.TRANS64.TRYWAIT P1, [UR7+0x1b8], R14 ;  /* 0x0001b80eff0075a7 */ /* 0x000e640008021107 */
[----:B------:R-:W-:Y:S02]  /*56f0*/  PLOP3.LUT P2, PT, P2, P3, PT, 0xf2, 0x2f ;  /* 0x00000000002f781c */ /* 0x000fe40001747e72 */
[----:B------:R-:W-:Y:S02]  /*5700*/  UMOV UR4, UR5 ;  /* 0x0000000500047c82 */ /* 0x000fe40008000000 */
[----:B------:R-:W-:Y:S04]  /*5710*/  USHF.R.U32.HI UR4, URZ, UR34, UR4 ;  /* 0x00000022ff047299 */ /* 0x000fe80008011604 */
[----:B------:R-:W-:Y:S02]  /*5720*/  USEL UR12, UR11, UR4, !UP0 ;  /* 0x000000040b0c7287 */ /* 0x000fe4000c000000 */
[----:B------:R-:W-:Y:S02]  /*5730*/  UISETP.NE.AND UP0, UPT, UR35, 0x1, UPT ;  /* 0x000000012300788c */ /* 0x000fe4000bf05270 */
[----:B------:R-:W-:Y:S02]  /*5740*/  UIMAD.WIDE.U32 UR4, UR12, UR40, URZ ;  /* 0x000000280c0472a5 */ /* 0x000fe4000f8e00ff */
[----:B------:R-:W-:Y:S01]  /*5750*/  UIADD3 UR6, UPT, UPT, -UR12, URZ, URZ ;  /* 0x000000ff0c067290 */ /* 0x000fe2000fffe1ff */
[----:B--2---:R-:W-:Y:S03]  /*5760*/  @!P2 IMAD.MOV.U32 R0, RZ, 0x20, RZ ;  /* 0x00000020ff00a824 */ /* 0x004fe600078e00ff */
[----:B------:R-:W-:Y:S01]  /*5770*/  UIMAD UR11, UR32, UR6, UR11 ;  /* 0x00000006200b72a4 */ /* 0x000fe2000f8e020b */
[----:B------:R-:W-:Y:S01]  /*5780*/  @!P2 IMAD.MOV.U32 R0, RZ, 0x400, R0 ;  /* 0x00000400ff00a824 */ /* 0x000fe200078e0000 */
[----:B------:R-:W-:Y:S02]  /*5790*/  UMOV UR4, UR5 ;  /* 0x0000000500047c82 */ /* 0x000fe40008000000 */
[----:B------:R-:W-:Y:S04]  /*57a0*/  USHF.R.U32.HI UR4, URZ, UR41, UR4 ;  /* 0x00000029ff047299 */ /* 0x000fe80008011604 */
[----:B------:R-:W-:Y:S02]  /*57b0*/  USEL UR13, UR12, UR4, !UP0 ;  /* 0x000000040c0d7287 */ /* 0x000fe4000c000000 */
[----:B------:R-:W-:Y:S02]  /*57c0*/  UISETP.NE.AND UP0, UPT, UR42, 0x1, UPT ;  /* 0x000000012a00788c */ /* 0x000fe4000bf05270 */
[----:B------:R-:W-:Y:S07]  /*57d0*/  UIMAD.WIDE.U32 UR4, UR13, UR43, URZ ;  /* 0x0000002b0d0472a5 */ /* 0x000fee000f8e00ff */
[----:B------:R-:W-:Y:S02]  /*57e0*/  UMOV UR4, UR5 ;  /* 0x0000000500047c82 */ /* 0x000fe40008000000 */
[----:B------:R-:W-:Y:S04]  /*57f0*/  USHF.R.U32.HI UR4, URZ, UR48, UR4 ;  /* 0x00000030ff047299 */ /* 0x000fe80008011604 */
[----:B------:R-:W-:Y:S02]  /*5800*/  USEL UR14, UR13, UR4, !UP0 ;  /* 0x000000040d0e7287 */ /* 0x000fe4000c000000 */
[----:B------:R-:W-:Y:S02]  /*5810*/  UIADD3 UR4, UPT, UPT, -UR13, URZ, URZ ;  /* 0x000000ff0d047290 */ /* 0x000fe4000fffe1ff */
[----:B------:R-:W-:Y:S02]  /*5820*/  UIADD3 UR5, UPT, UPT, -UR14, URZ, URZ ;  /* 0x000000ff0e057290 */ /* 0x000fe4000fffe1ff */
[----:B------:R-:W-:Y:S02]  /*5830*/  UIMAD UR12, UR35, UR4, UR12 ;  /* 0x00000004230c72a4 */ /* 0x000fe4000f8e020c */
[----:B------:R-:W-:Y:S01]  /*5840*/  UIMAD UR13, UR42, UR5, UR13 ;  /* 0x000000052a0d72a4 */ /* 0x000fe2000f8e020d */
[----:B-1----:R-:W-:Y:S11]  /*5850*/  @!P1 BRA `(.L_x_89) ;  /* 0x0000003c00349947 */ /* 0x002ff60003800000 */
.L_x_201:
[----:B------:R-:W2:Y:S01]  /*5860*/  S2UR UR49, SR_CgaCtaId ;  /* 0x00000000003179c3 */ /* 0x000ea20000008800 */
[----:B------:R-:W-:Y:S01]  /*5870*/  @!P2 R2UR UR4, R0 ;  /* 0x000000000004a2ca */ /* 0x000fe200000e0000 */
[----:B------:R-:W-:Y:S01]  /*5880*/  VOTEU.ALL UP0, P2 ;  /* 0x0000000000ff7886 */ /* 0x000fe20001000000 */
[----:B-1----:R-:W-:Y:S02]  /*5890*/  @!P2 IADD3 R8, P1, PT, R12, 0x680, RZ ;  /* 0x000006800c08a810 */ /* 0x002fe40007f3e0ff */
[----:B------:R-:W-:Y:S02]  /*58a0*/  @P0 SHF.R.U32.HI R16, RZ, 0x10, R5 ;  /* 0x00000010ff100819 */ /* 0x000fe40000011605 */
[----:B------:R-:W-:Y:S01]  /*58b0*/  @!P2 R2UR UR6, R8 ;  /* 0x000000000806a2ca */ /* 0x000fe200000e0000 */
[----:B------:R-:W-:Y:S01]  /*58c0*/  @!P2 IMAD.X R0, RZ, RZ, R13, P1 ;  /* 0x000000ffff00a224 */ /* 0x000fe200008e060d */
[----:B------:R-:W-:Y:S04]  /*58d0*/  @!UP0 ULEA UR5, UR23, UR24, 0xc ;  /* 0x0000001817058291 */ /* 0x000fe8000f8e60ff */
[----:B------:R-:W-:Y:S02]  /*58e0*/  @!UP0 UIADD3 UR8, UPT, UPT, UR5, 0x400, URZ ;  /* 0x0000040005088890 */ /* 0x000fe4000fffe0ff */
[----:B------:R-:W-:Y:S01]  /*58f0*/  @!UP0 UPRMT UR22, UR4, 0x5410, URZ ;  /* 0x0000541004168896 */ /* 0x000fe200080000ff */
[----:B------:R-:W-:Y:S01]  /*5900*/  @!P2 R2UR UR4, R0 ;  /* 0x000000000004a2ca */ /* 0x000fe200000e0000 */
[----:B------:R-:W-:Y:S01]  /*5910*/  UIADD3 UR5, UPT, UPT, UR23, 0x1, URZ ;  /* 0x0000000117057890 */ /* 0x000fe2000fffe0ff */
[----:B------:R-:W-:Y:S02]  /*5920*/  @!P2 IMAD.MOV.U32 R0, RZ, RZ, 0x1000 ;  /* 0x00001000ff00a424 */ /* 0x000fe400078e00ff */
[----:B------:R-:W-:Y:S01]  /*5930*/  IMAD.U32 R14, RZ, RZ, UR6 ;  /* 0x00000006ff0e7e24 */ /* 0x000fe2000f8e00ff */
[----:B------:R-:W-:Y:S04]  /*5940*/  UISETP.NE.AND UP0, UPT, UR5, 0x3, UPT ;  /* 0x000000030500788c */ /* 0x000fe8000bf05270 */
[----:B------:R-:W-:Y:S01]  /*5950*/  @!P2 R2UR UR20, R14 ;  /* 0x000000000e14a2ca */ /* 0x000fe200000e0000 */
[----:B------:R-:W-:Y:S02]  /*5960*/  USEL UR5, UR5, URZ, UP0 ;  /* 0x000000ff05057287 */ /* 0x000fe40008000000 */
[----:B------:R-:W-:Y:S01]  /*5970*/  USEL UR23, URZ, 0x1, UP0 ;  /* 0x00000001ff177887 */ /* 0x000fe20008000000 */
[----:B------:R-:W-:Y:S01]  /*5980*/  IMAD.U32 R15, RZ, RZ, UR4 ;  /* 0x00000004ff0f7e24 */ /* 0x000fe2000f8e00ff */
[----:B------:R-:W-:Y:S01]  /*5990*/  UIADD3 UR4, UPT, UPT, UR7, 0x1a0, URZ ;  /* 0x000001a007047890 */ /* 0x000fe2000fffe0ff */
[----:B------:R-:W-:Y:S03]  /*59a0*/  VOTEU.ALL UP0, P2 ;  /* 0x0000000000ff7886 */ /* 0x000fe60001000000 */
[----:B------:R-:W-:Y:S01]  /*59b0*/  @!P2 R2UR UR21, R15 ;  /* 0x000000000f15a2ca */ /* 0x000fe200000e0000 */
[----:B--2---:R-:W-:Y:S01]  /*59c0*/  UPRMT UR6, UR49, 0x654, UR4 ;  /* 0x0000065431067896 */ /* 0x004fe20008000004 */
[----:B------:R-:W-:Y:S01]  /*59d0*/  LOP3.LUT R11, R11, UR23, RZ, 0x3c, !PT ;  /* 0x000000170b0b7c12 */ /* 0x000fe2000f8e3cff */
[----:B------:R-:W-:Y:S01]  /*59e0*/  @!UP0 UMOV UR9, UR4 ;  /* 0x0000000400098c82 */ /* 0x000fe20008000000 */
[----:B------:R-:W-:Y:S01]  /*59f0*/  @!UP0 UMOV UR10, UR25 ;  /* 0x00000019000a8c82 */ /* 0x000fe20008000000 */
[----:B------:R-:W-:Y:S01]  /*5a00*/  ULEA UR4, UR5, UR24, 0x3 ;  /* 0x0000001805047291 */ /* 0x000fe2000f8e18ff */
[----:B------:R-:W-:Y:S07]  /*5a10*/  SHF.L.U32 R8, R11, 0x1f, RZ ;  /* 0x0000001f0b087819 */ /* 0x000fee00000006ff */
[----:B------:R1:W-:Y:S01]  /*5a20*/  @!UP0 UTMALDG.5D.IM2COL [UR8], [UR20], UR22 ;  /* 0x00000008140083b4 */ /* 0x0003e20008060016 */
[----:B------:R1:W-:Y:S01]  /*5a30*/  @!P2 SYNCS.ARRIVE.TRANS64.RED.A0TR RZ, [UR7+0x1a0], R0 ;  /* 0x0001a000ffffa9a7 */ /* 0x0003e20008300407 */
[----:B------:R-:W-:Y:S01]  /*5a40*/  SYNCS.ARRIVE.TRANS64.RED.A1T0 RZ, [UR6], RZ ;  /* 0x000000ffffff79a7 */ /* 0x000fe20008100406 */
[----:B------:R-:W2:Y:S02]  /*5a50*/  SYNCS.PHASECHK.TRANS64.TRYWAIT P1, [UR4+0x1b8], R8 ;  /* 0x0001b808ff0075a7 */ /* 0x000ea40008021104 */
[----:B-12---:R-:W-:Y:S05]  /*5a60*/  @!P1 BRA `(.L_x_90) ;  /* 0x0000003800c89947 */ /* 0x006fea0003800000 */
.L_x_203:
[----:B------:R-:W2:Y:S01]  /*5a70*/  S2UR UR21, SR_CgaCtaId ;  /* 0x00000000001579c3 */ /* 0x000ea20000008800 */
[----:B------:R-:W-:Y:S01]  /*5a80*/  UIADD3 UR6, UPT, UPT, UR5, 0x1, URZ ;  /* 0x0000000105067890 */ /* 0x000fe2000fffe0ff */
[----:B-1----:R-:W-:Y:S01]  /*5a90*/  @!P2 IMAD.MOV.U32 R0, RZ, 0x20, RZ ;  /* 0x00000020ff00a824 */ /* 0x002fe200078e00ff */
[----:B------:R-:W-:Y:S01]  /*5aa0*/  UIADD3 UR22, UPT, UPT, UR15, UR45, URZ ;  /* 0x0000002d0f167290 */ /* 0x000fe2000fffe0ff */
[----:B------:R-:W-:Y:S01]  /*5ab0*/  @!P2 IADD3 R4, P1, PT, R12, 0x680, RZ ;  /* 0x000006800c04a810 */ /* 0x000fe20007f3e0ff */
[----:B------:R-:W-:Y:S01]  /*5ac0*/  UISETP.NE.AND UP0, UPT, UR6, 0x3, UPT ;  /* 0x000000030600788c */ /* 0x000fe2000bf05270 */
[----:B------:R-:W-:Y:S01]  /*5ad0*/  @!P2 IMAD.MOV.U32 R0, RZ, 0x400, R0 ;  /* 0x00000400ff00a824 */ /* 0x000fe200078e0000 */
[----:B------:R-:W-:Y:S01]  /*5ae0*/  LOP3.LUT R10, R10, 0x1, RZ, 0x3c, !PT ;  /* 0x000000010a0a7812 */ /* 0x000fe200078e3cff */
[----:B------:R-:W-:Y:S02]  /*5af0*/  UIADD3 UR51, UPT, UPT, UR16, UR44, URZ ;  /* 0x0000002c10337290 */ /* 0x000fe4000fffe0ff */
[----:B------:R-:W-:Y:S01]  /*5b00*/  USEL UR23, UR6, URZ, UP0 ;  /* 0x000000ff06177287 */ /* 0x000fe20008000000 */
[----:B------:R-:W-:Y:S01]  /*5b10*/  @!P2 R2UR UR6, R0 ;  /* 0x000000000006a2ca */ /* 0x000fe200000e0000 */
[----:B------:R-:W-:Y:S01]  /*5b20*/  @!P2 IMAD.X R0, RZ, RZ, R13, P1 ;  /* 0x000000ffff00a224 */ /* 0x000fe200008e060d */
[----:B------:R-:W-:Y:S01]  /*5b30*/  PLOP3.LUT P0, PT, PT, PT, UP0, 0x80, 0x8 ;  /* 0x000000000008781c */ /* 0x000fe20003f0f008 */
[----:B------:R-:W-:Y:S01]  /*5b40*/  UPLOP3.LUT UP4, UPT, UPT, UPT, UPT, 0x80, 0x8 ;  /* 0x000000000008789c */ /* 0x000fe20003f8f070 */
[----:B------:R-:W-:Y:S05]  /*5b50*/  VOTEU.ALL UP0, P2 ;  /* 0x0000000000ff7886 */ /* 0x000fea0001000000 */
[----:B------:R-:W-:Y:S02]  /*5b60*/  @!UP0 ULEA UR5, UR5, UR24, 0xc ;  /* 0x0000001805058291 */ /* 0x000fe4000f8e60ff */
[----:B------:R-:W-:Y:S02]  /*5b70*/  @!UP0 UIADD3 UR10, UPT, UPT, UR25, 0x20, URZ ;  /* 0x00000020190a8890 */ /* 0x000fe4000fffe0ff */
[----:B------:R-:W-:Y:S02]  /*5b80*/  @!UP0 UIADD3 UR8, UPT, UPT, UR5, 0x400, URZ ;  /* 0x0000040005088890 */ /* 0x000fe4000fffe0ff */
[----:B------:R-:W-:Y:S01]  /*5b90*/  @!UP0 UPRMT UR20, UR6, 0x5410, URZ ;  /* 0x0000541006148896 */ /* 0x000fe200080000ff */
[----:B------:R-:W-:Y:S01]  /*5ba0*/  @!P2 R2UR UR6, R4 ;  /* 0x000000000406a2ca */ /* 0x000fe200000e0000 */
[----:B------:R-:W-:Y:S01]  /*5bb0*/  VOTEU.ALL UP0, P2 ;  /* 0x0000000000ff7886 */ /* 0x000fe20001000000 */
[----:B------:R-:W-:Y:S02]  /*5bc0*/  @!P2 R2UR UR5, R0 ;  /* 0x000000000005a2ca */ /* 0x000fe400000e0000 */
[----:B------:R-:W-:Y:S04]  /*5bd0*/  SEL R0, RZ, 0x1, P0 ;  /* 0x00000001ff007807 */ /* 0x000fe80000000000 */
[----:B------:R-:W-:Y:S05]  /*5be0*/  LOP3.LUT R11, R11, R0, RZ, 0x3c, !PT ;  /* 0x000000000b0b7212 */ /* 0x000fea00078e3cff */
[----:B------:R-:W-:Y:S02]  /*5bf0*/  IMAD.U32 R4, RZ, RZ, UR6 ;  /* 0x00000006ff047e24 */ /* 0x000fe4000f8e00ff */
[----:B------:R-:W-:Y:S01]  /*5c00*/  IMAD.U32 R5, RZ, RZ, UR5 ;  /* 0x00000005ff057e24 */ /* 0x000fe2000f8e00ff */
[----:B------:R-:W-:Y:S02]  /*5c10*/  UIADD3 UR5, UPT, UPT, UR4, 0x1a0, URZ ;  /* 0x000001a004057890 */ /* 0x000fe4000fffe0ff */
[----:B------:R-:W-:Y:S02]  /*5c20*/  @!P2 R2UR UR6, R4 ;  /* 0x000000000406a2ca */ /* 0x000fe400000e0000 */
[----:B------:R-:W-:Y:S03]  /*5c30*/  @!P2 R2UR UR7, R5 ;  /* 0x000000000507a2ca */ /* 0x000fe600000e0000 */
[----:B------:R-:W-:Y:S01]  /*5c40*/  @!UP0 UMOV UR9, UR5 ;  /* 0x0000000500098c82 */ /* 0x000fe20008000000 */
[----:B--2---:R-:W-:Y:S09]  /*5c50*/  UPRMT UR5, UR21, 0x654, UR5 ;  /* 0x0000065415057896 */ /* 0x004ff20008000005 */
[----:B------:R2:W-:Y:S01]  /*5c60*/  @!UP0 UTMALDG.5D.IM2COL [UR8], [UR6], UR20 ;  /* 0x00000008060083b4 */ /* 0x0005e20008060014 */
[----:B------:R2:W-:Y:S01]  /*5c70*/  @!P2 SYNCS.ARRIVE.TRANS64.RED.A0TR RZ, [UR4+0x1a0], R9 ;  /* 0x0001a009ffffa9a7 */ /* 0x0005e20008300404 */
[----:B------:R-:W-:Y:S01]  /*5c80*/  SYNCS.ARRIVE.TRANS64.RED.A1T0 RZ, [UR5], RZ ;  /* 0x000000ffffff79a7 */ /* 0x000fe20008100405 */
[----:B------:R-:W-:Y:S05]  /*5c90*/  BRA.U UP1, `(.L_x_91) ;  /* 0xfffffff101a47547 */ /* 0x000fea000b83ffff */
[----:B------:R-:W-:Y:S01]  /*5ca0*/  UIADD3 UR5, UPT, UPT, UR24, 0x1b8, URZ ;  /* 0x000001b818057890 */ /* 0x000fe2000fffe0ff */
[----:B------:R-:W-:-:S03]  /*5cb0*/  SHF.L.U32 R2, R11, 0x1f, RZ ;  /* 0x0000001f0b027819 */ /* 0x000fc600000006ff */
[----:B------:R-:W-:-:S09]  /*5cc0*/  ULEA UR4, UR23, UR5, 0x3 ;  /* 0x0000000517047291 */ /* 0x000fd2000f8e18ff */
[----:B------:R-:W1:Y:S02]  /*5cd0*/  SYNCS.PHASECHK.TRANS64.TRYWAIT P0, [UR4], R2 ;  /* 0x00000002ff0075a7 */ /* 0x000e640008001104 */
[----:B-1----:R-:W-:Y:S05]  /*5ce0*/  @!P0 BRA `(.L_x_92) ;  /* 0x0000003800408947 */ /* 0x002fea0003800000 */
.L_x_205:
[----:B------:R-:W-:-:S04]  /*5cf0*/  UIADD3 UR4, UPT, UPT, UR23, 0x1, URZ ;  /* 0x0000000117047890 */ /* 0x000fc8000fffe0ff */
[----:B------:R-:W-:-:S04]  /*5d00*/  UISETP.NE.AND UP0, UPT, UR4, 0x3, UPT ;  /* 0x000000030400788c */ /* 0x000fc8000bf05270 */
[----:B------:R-:W-:Y:S02]  /*5d10*/  USEL UR4, UR4, URZ, UP0 ;  /* 0x000000ff04047287 */ /* 0x000fe40008000000 */
[----:B------:R-:W-:-:S04]  /*5d20*/  PLOP3.LUT P0, PT, PT, PT, UP0, 0x80, 0x8 ;  /* 0x000000000008781c */ /* 0x000fc80003f0f008 */
[----:B-1----:R-:W-:Y:S01]  /*5d30*/  SEL R2, RZ, 0x1, P0 ;  /* 0x00000001ff027807 */ /* 0x002fe20000000000 */
[----:B------:R-:W-:-:S03]  /*5d40*/  IMAD.U32 R0, RZ, RZ, UR4 ;  /* 0x00000004ff007e24 */ /* 0x000fc6000f8e00ff */
[----:B------:R-:W-:Y:S01]  /*5d50*/  LOP3.LUT R11, R11, R2, RZ, 0x3c, !PT ;  /* 0x000000020b0b7212 */ /* 0x000fe200078e3cff */
[C---:B------:R-:W-:Y:S01]  /*5d60*/  VIADD R4, R0.reuse, 0x1 ;  /* 0x0000000100047836 */ /* 0x040fe20000000000 */
[----:B------:R-:W-:Y:S02]  /*5d70*/  LEA R2, R0, UR5, 0x3 ;  /* 0x0000000500027c11 */ /* 0x000fe4000f8e18ff */
[----:B------:R-:W-:Y:S02]  /*5d80*/  SHF.L.U32 R3, R11, 0x1f, RZ ;  /* 0x0000001f0b037819 */ /* 0x000fe400000006ff */
[----:B------:R-:W-:Y:S02]  /*5d90*/  ISETP.NE.AND P0, PT, R4, 0x3, PT ;  /* 0x000000030400780c */ /* 0x000fe40003f05270 */
[----:B------:R-:W1:Y:S02]  /*5da0*/  SYNCS.PHASECHK.TRANS64.TRYWAIT P1, [R2+URZ], R3 ;  /* 0x00000003020075a7 */ /* 0x000e6400080211ff */
[----:B------:R-:W-:-:S02]  /*5db0*/  SEL R0, RZ, 0x1, P0 ;  /* 0x00000001ff007807 */ /* 0x000fc40000000000 */
[----:B------:R-:W-:Y:S02]  /*5dc0*/  SEL R4, R4, RZ, P0 ;  /* 0x000000ff04047207 */ /* 0x000fe40000000000 */
[----:B------:R-:W-:Y:S01]  /*5dd0*/  LOP3.LUT R0, R11, R0, RZ, 0x3c, !PT ;  /* 0x000000000b007212 */ /* 0x000fe200078e3cff */
[----:B-1----:R-:W-:Y:S06]  /*5de0*/  @!P1 BRA `(.L_x_93) ;  /* 0x0000003800189947 */ /* 0x002fec0003800000 */
.L_x_206:
[----:B------:R-:W-:Y:S02]  /*5df0*/  LEA R4, R4, UR5, 0x3 ;  /* 0x0000000504047c11 */ /* 0x000fe4000f8e18ff */
[----:B------:R-:W-:-:S07]  /*5e00*/  SHF.L.U32 R0, R0, 0x1f, RZ ;  /* 0x0000001f00007819 */ /* 0x000fce00000006ff */
.L_x_94:
[----:B----4-:R4:W1:Y:S02]  /*5e10*/  SYNCS.PHASECHK.TRANS64.TRYWAIT P0, [R4+URZ], R0 ;  /* 0x00000000040075a7 */ /* 0x01086400080011ff */
[----:B-1----:R-:W-:Y:S05]  /*5e20*/  @!P0 NANOSLEEP.SYNCS 0x989680 ;  /* 0x009896800000895d */ /* 0x002fea0003900000 */
[----:B------:R-:W1:Y:S02]  /*5e30*/  @!P0 SYNCS.PHASECHK.TRANS64 P0, [R4+URZ], R0 ;  /* 0x00000000040085a7 */ /* 0x000e6400080010ff */
[----:B-123--:R-:W-:Y:S05]  /*5e40*/  @P0 EXIT ;  /* 0x000000000000094d */ /* 0x00efea0003800000 */
[----:B------:R-:W-:Y:S05]  /*5e50*/  BRA `(.L_x_94) ;  /* 0xfffffffc00ec7947 */ /* 0x000fea000383ffff */
.L_x_82:
[----:B------:R-:W-:-:S06]  /*5e60*/  UISETP.GE.AND UP0, UPT, UR15, 0x4, UPT ;  /* 0x000000040f00788c */ /* 0x000fcc000bf06270 */
[----:B------:R-:W-:-:S13]  /*5e70*/  PLOP3.LUT P0, PT, PT, PT, UP0, 0x80, 0x8 ;  /* 0x000000000008781c */ /* 0x000fda0003f0f008 */
[----:B-1----:R-:W-:Y:S05]  /*5e80*/  @!P0 EXIT ;  /* 0x000000000000894d */ /* 0x002fea0003800000 */
[----:B------:R-:W1:Y:S08]  /*5e90*/  S2UR UR4, SR_CgaCtaId ;  /* 0x00000000000479c3 */ /* 0x000e700000008800 */
[----:B------:R-:W-:Y:S01]  /*5ea0*/  BAR.SYNC.DEFER_BLOCKING 0x6, 0xa0 ;  /* 0x0182800000007b1d */ /* 0x000fe20000010000 */
[----:B------:R-:W-:Y:S02]  /*5eb0*/  IMAD.SHL.U32 R5, R50, 0x20, RZ ;  /* 0x0000002032057824 */ /* 0x000fe400078e00ff */
[----:B------:R-:W-:-:S02]  /*5ec0*/  HFMA2 R63, -RZ, RZ, 0, 9.5367431640625e-07 ;  /* 0x00000010ff3f7431 */ /* 0x000fc400000001ff */
[C---:B------:R-:W-:Y:S01]  /*5ed0*/  IMAD.SHL.U32 R4, R50.reuse, 0x4, RZ ;  /* 0x0000000432047824 */ /* 0x040fe200078e00ff */
[----:B------:R-:W-:Y:S01]  /*5ee0*/  SHF.R.U32.HI R6, RZ, 0x1, R50 ;  /* 0x00000001ff067819 */ /* 0x000fe20000011632 */
[C---:B------:R-:W-:Y:S01]  /*5ef0*/  IMAD.SHL.U32 R49, R50.reuse, 0x10, RZ ;  /* 0x0000001032317824 */ /* 0x040fe200078e00ff */
[----:B------:R-:W-:Y:S01]  /*5f00*/  UMOV UR49, 0x400 ;  /* 0x0000040000317882 */ /* 0x000fe20000000000 */
[----:B------:R-:W-:Y:S01]  /*5f10*/  LOP3.LUT R3, R5, 0xc0, RZ, 0xc0, !PT ;  /* 0x000000c005037812 */ /* 0x000fe200078ec0ff */
[----:B------:R-:W2:Y:S01]  /*5f20*/  LDC.64 R40, c[0x0][0x988] ;  /* 0x00026200ff287b82 */ /* 0x000ea20000000a00 */
[----:B------:R-:W-:Y:S01]  /*5f30*/  IMAD.U32 R23, R50, 0x10000, RZ ;  /* 0x0001000032177824 */ /* 0x000fe200078e00ff */
[----:B------:R-:W-:Y:S01]  /*5f40*/  LOP3.LUT R49, R49, 0x600, RZ, 0xc0, !PT ;  /* 0x0000060031317812 */ /* 0x000fe200078ec0ff */
[----:B------:R-:W-:Y:S01]  /*5f50*/  IMAD.MOV.U32 R48, RZ, RZ, 0x1 ;  /* 0x00000001ff307424 */ /* 0x000fe200078e00ff */
[----:B------:R-:W-:Y:S01]  /*5f60*/  LOP3.LUT R4, R3, 0x18, R4, 0xf8, !PT ;  /* 0x0000001803047812 */ /* 0x000fe200078ef804 */
[----:B------:R-:W-:Y:S01]  /*5f70*/  IMAD.MOV.U32 R22, RZ, RZ, RZ ;  /* 0x000000ffff167224 */ /* 0x000fe200078e00ff */
[----:B------:R-:W-:-:S02]  /*5f80*/  LOP3.LUT R49, R49, 0x20, R5, 0xf8, !PT ;  /* 0x0000002031317812 */ /* 0x000fc400078ef805 */
[----:B------:R-:W-:Y:S01]  /*5f90*/  CS2R R46, SRZ ;  /* 0x00000000002e7805 */ /* 0x000fe2000001ff00 */
[----:B------:R-:W3:Y:S01]  /*5fa0*/  LDC.64 R42, c[0x0][0x990] ;  /* 0x00026400ff2a7b82 */ /* 0x000ee20000000a00 */
[----:B------:R-:W-:Y:S01]  /*5fb0*/  LOP3.LUT R4, R4, 0x8, R6, 0x78, !PT ;  /* 0x0000000804047812 */ /* 0x000fe200078e7806 */
[----:B------:R-:W4:Y:S01]  /*5fc0*/  LDCU UR55, c[0x0][0x370] ;  /* 0x00006e00ff3777ac */ /* 0x000f220008000800 */
[----:B------:R-:W-:Y:S02]  /*5fd0*/  LOP3.LUT R49, R49, 0x100, R5, 0xf8, !PT ;  /* 0x0000010031317812 */ /* 0x000fe400078ef805 */
[C---:B------:R-:W-:Y:S01]  /*5fe0*/  LOP3.LUT P0, RZ, R50.reuse, 0x4, RZ, 0xc0, !PT ;  /* 0x0000000432ff7812 */ /* 0x040fe2000780c0ff */
[----:B------:R-:W2:Y:S01]  /*5ff0*/  LDCU UR48, c[0x0][0xc0c] ;  /* 0x00018180ff3077ac */ /* 0x000ea20008000800 */
[----:B------:R-:W-:Y:S02]  /*6000*/  LOP3.LUT R49, R49, R4, RZ, 0xfc, !PT ;  /* 0x0000000431317212 */ /* 0x000fe400078efcff */
[----:B------:R-:W-:Y:S01]  /*6010*/  LOP3.LUT R50, R50, 0x60, RZ, 0xc0, !PT ;  /* 0x0000006032327812 */ /* 0x000fe200078ec0ff */
[----:B-1----:R-:W-:Y:S01]  /*6020*/  ULEA UR49, UR4, UR49, 0x18 ;  /* 0x0000003104317291 */ /* 0x002fe2000f8ec0ff */
[----:B------:R-:W-:Y:S01]  /*6030*/  LOP3.LUT R23, R23, 0x600000, RZ, 0xc0, !PT ;  /* 0x0060000017177812 */ /* 0x000fe200078ec0ff */
[----:B------:R-:W1:Y:S01]  /*6040*/  LDCU.64 UR4, c[0x0][0x988] ;  /* 0x00013100ff0477ac */ /* 0x000e620008000a00 */
[----:B------:R-:W-:Y:S01]  /*6050*/  SEL R63, R63, 0xfffffff0, !P0 ;  /* 0xfffffff03f3f7807 */ /* 0x000fe20004000000 */
[----:B------:R-:W2:Y:S05]  /*6060*/  LDCU UR38, c[0x0][0xc30] ;  /* 0x00018600ff2677ac */ /* 0x000eaa0008000800 */
[----:B------:R-:W4:Y:S01]  /*6070*/  LDS R2, [UR49+0x230] ;  /* 0x00023031ff027984 */ /* 0x000f220008000800 */
[----:B------:R-:W2:Y:S01]  /*6080*/  LDCU.64 UR46, c[0x0][0xc28] ;  /* 0x00018500ff2e77ac */ /* 0x000ea20008000a00 */
[----:B------:R-:W2:Y:S01]  /*6090*/  LDCU.64 UR62, c[0x0][0x9b0] ;  /* 0x00013600ff3e77ac */ /* 0x000ea20008000a00 */
[----:B------:R-:W2:Y:S01]  /*60a0*/  LDCU.128 UR56, c[0x0][0xc10] ;  /* 0x00018200ff3877ac */ /* 0x000ea20008000c00 */
[----:B-1----:R-:W-:-:S02]  /*60b0*/  IMAD.U32 R54, RZ, RZ, UR4 ;  /* 0x00000004ff367e24 */ /* 0x002fc4000f8e00ff */
[----:B------:R-:W-:Y:S01]  /*60c0*/  IMAD.U32 R53, RZ, RZ, UR5 ;  /* 0x00000005ff357e24 */ /* 0x000fe2000f8e00ff */
[----:B------:R-:W1:Y:S01]  /*60d0*/  LDCU.64 UR4, c[0x0][0x9a8] ;  /* 0x00013500ff0477ac */ /* 0x000e620008000a00 */
[----:B------:R-:W2:Y:S01]  /*60e0*/  LDCU UR54, c[0x0][0x374] ;  /* 0x00006e80ff3677ac */ /* 0x000ea20008000800 */
[----:B------:R-:W-:Y:S01]  /*60f0*/  UMOV UR50, URZ ;  /* 0x000000ff00327c82 */ /* 0x000fe20008000000 */
[----:B------:R-:W-:Y:S01]  /*6100*/  UIADD3 UR61, UPT, UPT, UR49, 0x400, URZ ;  /* 0x00000400313d7890 */ /* 0x000fe2000fffe0ff */
[----:B------:R-:W-:Y:S01]  /*6110*/  UMOV UR52, URZ ;  /* 0x000000ff00347c82 */ /* 0x000fe20008000000 */
[----:B------:R-:W-:Y:S01]  /*6120*/  UMOV UR53, URZ ;  /* 0x000000ff00357c82 */ /* 0x000fe20008000000 */
[----:B-1----:R-:W-:Y:S02]  /*6130*/  IMAD.U32 R56, RZ, RZ, UR4 ;  /* 0x00000004ff387e24 */ /* 0x002fe4000f8e00ff */
[----:B------:R-:W-:Y:S01]  /*6140*/  IMAD.U32 R55, RZ, RZ, UR5 ;  /* 0x00000005ff377e24 */ /* 0x000fe2000f8e00ff */
[----:B------:R-:W1:Y:S01]  /*6150*/  LDCU.128 UR4, c[0x0][0xb80] ;  /* 0x00017000ff0477ac */ /* 0x000e620008000c00 */
[C---:B----4-:R-:W-:Y:S01]  /*6160*/  VIADD R3, R2.reuse, 0x40 ;  /* 0x0000004002037836 */ /* 0x050fe20000000000 */
[----:B------:R-:W-:-:S04]  /*6170*/  LOP3.LUT R2, R2, 0xffff, RZ, 0xc0, !PT ;  /* 0x0000ffff02027812 */ /* 0x000fc800078ec0ff */
[----:B------:R-:W-:-:S05]  /*6180*/  LOP3.LUT R3, R3, 0xffff, RZ, 0xc0, !PT ;  /* 0x0000ffff03037812 */ /* 0x000fca00078ec0ff */
[----:B------:R4:W-:Y:S01]  /*6190*/  STL.64 [R1], R2 ;  /* 0x0000000201007387 */ /* 0x0009e20000100a00 */
[----:B-1----:R-:W-:Y:S01]  /*61a0*/  MOV R60, UR4 ;  /* 0x00000004003c7c02 */ /* 0x002fe20008000f00 */
[----:B------:R-:W-:Y:S02]  /*61b0*/  IMAD.U32 R59, RZ, RZ, UR5 ;  /* 0x00000005ff3b7e24 */ /* 0x000fe4000f8e00ff */
[----:B------:R-:W-:Y:S02]  /*61c0*/  IMAD.U32 R58, RZ, RZ, UR6 ;  /* 0x00000006ff3a7e24 */ /* 0x000fe4000f8e00ff */
[----:B--23--:R-:W-:-:S07]  /*61d0*/  IMAD.U32 R57, RZ, RZ, UR7 ;  /* 0x00000007ff397e24 */ /* 0x00cfce000f8e00ff */
.L_x_125:
[----:B----4-:R-:W-:Y:S04]  /*61e0*/  SHF.L.U32 R2, R46, 0x1f, RZ ;  /* 0x0000001f2e027819 */ /* 0x010fe800000006ff */
[----:B------:R-:W1:Y:S02]  /*61f0*/  SYNCS.PHASECHK.TRANS64.TRYWAIT P0, [UR49+0x1e0], R2 ;  /* 0x0001e002ff0075a7 */ /* 0x000e640008001131 */
[----:B-1----:R-:W-:Y:S05]  /*6200*/  @!P0 BRA `(.L_x_95) ;  /* 0x0000003400248947 */ /* 0x002fea0003800000 */
.L_x_208:
[----:B------:R-:W2:Y:S01]  /*6210*/  LDS.128 R4, [UR49+0x220] ;  /* 0x00022031ff047984 */ /* 0x000ea20008000c00 */
[----:B------:R-:W-:Y:S01]  /*6220*/  UIADD3 UR4, UPT, UPT, UR49, 0x1e8, URZ ;  /* 0x000001e831047890 */ /* 0x000fe2000fffe0ff */
[----:B-1----:R-:W-:Y:S01]  /*6230*/  IMAD R2, R22, 0x4, R1 ;  /* 0x0000000416027824 */ /* 0x002fe200078e0201 */
[----:B------:R-:W-:Y:S01]  /*6240*/  UISETP.GE.AND UP0, UPT, UR39, 0x1, UPT ;  /* 0x000000012700788c */ /* 0x000fe2000bf06270 */
[----:B------:R-:W-:Y:S01]  /*6250*/  @!PT LDS RZ, [RZ] ;  /* 0x00000000fffff984 */ /* 0x000fe20000000800 */
[----:B------:R-:W-:Y:S01]  /*6260*/  @!PT LDS RZ, [RZ] ;  /* 0x00000000fffff984 */ /* 0x000fe20000000800 */
[----:B------:R-:W-:Y:S01]  /*6270*/  @!PT LDS RZ, [RZ] ;  /* 0x00000000fffff984 */ /* 0x000fe20000000800 */
[----:B------:R-:W-:Y:S01]  /*6280*/  @!PT LDS RZ, [RZ] ;  /* 0x00000000fffff984 */ /* 0x000fe20000000800 */
[----:B------:R1:W-:Y:S06]  /*6290*/  MEMBAR.ALL.CTA ;  /* 0x0000000000007992 */ /* 0x0003ec0000008000 */
[----:B-1----:R-:W1:Y:S01]  /*62a0*/  FENCE.VIEW.ASYNC.S ;  /* 0x00000000000073c6 */ /* 0x002e620000000000 */
[----:B------:R-:W-:Y:S09]  /*62b0*/  UPRMT UR4, URZ, 0x654, UR4 ;  /* 0x00000654ff047896 */ /* 0x000ff20008000004 */
[----:B-1----:R-:W-:Y:S01]  /*62c0*/  SYNCS.ARRIVE.TRANS64.RED.A1T0 RZ, [UR4], RZ ;  /* 0x000000ffffff79a7 */ /* 0x002fe20008100404 */
[----:B------:R-:W5:Y:S01]  /*62d0*/  LDL R2, [R2] ;  /* 0x0000000002027983 */ /* 0x000f620000100800 */
[----:B--2---:R-:W-:Y:S11]  /*62e0*/  LOP3.LUT P0, RZ, R6, 0x1, RZ, 0xc0, !PT ;  /* 0x0000000106ff7812 */ /* 0x004ff6000780c0ff */
[----:B------:R-:W-:Y:S02]  /*62f0*/  @!UPT UIADD3 URZ, UPT, UPT, URZ, URZ, URZ ;  /* 0x000000fffffff290 */ /* 0x000fe4000fffe0ff */
[----:B------:R-:W-:Y:S01]  /*6300*/  VOTEU.ANY UP1, P0 ;  /* 0x0000000000ff7886 */ /* 0x000fe20000020100 */
[----:B------:R-:W-:Y:S01]  /*6310*/  PLOP3.LUT P0, PT, PT, PT, UP1, 0x80, 0x8 ;  /* 0x000000000008781c */ /* 0x000fe20003f0f018 */
[----:B------:R-:W-:Y:S11]  /*6320*/  UP2UR UR60, UPR, URZ, 0x2 ;  /* 0x00000002ff3c7883 */ /* 0x000ff60008000000 */
[----:B------:R-:W-:Y:S01]  /*6330*/  @!UPT UIADD3 URZ, UPT, UPT, URZ, URZ, URZ ;  /* 0x000000fffffff290 */ /* 0x000fe2000fffe0ff */
[----:B------:R-:W-:Y:S02]  /*6340*/  @P0 MOV R3, R4 ;  /* 0x0000000400030202 */ /* 0x000fe40000000f00 */
[----:B------:R-:W-:Y:S02]  /*6350*/  @P0 LOP3.LUT R0, R5, 0xffff, RZ, 0xc0, !PT ;  /* 0x0000ffff05000812 */ /* 0x000fe400078ec0ff */
[----:B------:R-:W-:Y:S02]  /*6360*/  @P0 R2UR UR5, R3 ;  /* 0x00000000030502ca */ /* 0x000fe400000e0000 */
[----:B------:R-:W-:Y:S11]  /*6370*/  @P0 R2UR UR4, R0 ;  /* 0x00000000000402ca */ /* 0x000ff600000e0000 */
[----:B------:R-:W-:Y:S02]  /*6380*/  @UP1 UMOV UR37, UR5 ;  /* 0x0000000500251c82 */ /* 0x000fe40008000000 */
[----:B------:R-:W-:Y:S01]  /*6390*/  @UP1 UMOV UR36, UR4 ;  /* 0x0000000400241c82 */ /* 0x000fe20008000000 */
[----:B------:R-:W-:Y:S05]  /*63a0*/  BRA.U !UP0, `(.L_x_96) ;  /* 0x0000000108cc7547 */ /* 0x000fea000b800000 */
[----:B------:R-:W1:Y:S01]  /*63b0*/  LDCU UR9, c[0x0][0xc20] ;  /* 0x00018400ff0977ac */ /* 0x000e620008000800 */
[----:B------:R-:W-:Y:S02]  /*63c0*/  UIMAD.WIDE.U32 UR4, UR54, UR59, URZ ;  /* 0x0000003b360472a5 */ /* 0x000fe4000f8e00ff */
[----:B------:R-:W-:Y:S02]  /*63d0*/  UIMAD.WIDE.U32 UR6, UR55, UR56, URZ ;  /* 0x00000038370672a5 */ /* 0x000fe4000f8e00ff */
[----:B------:R-:W-:Y:S02]  /*63e0*/  UIMAD.WIDE.U32 UR10, UR36, UR59, URZ ;  /* 0x0000003b240a72a5 */ /* 0x000fe4000f8e00ff */
[----:B------:R-:W-:Y:S02]  /*63f0*/  UISETP.NE.AND UP0, UPT, UR58, 0x1, UPT ;  /* 0x000000013a00788c */ /* 0x000fe4000bf05270 */
[----:B------:R-:W-:Y:S02]  /*6400*/  UISETP.NE.AND UP1, UPT, UR48, 0x1, UPT ;  /* 0x000000013000788c */ /* 0x000fe4000bf25270 */
[----:B------:R-:W-:Y:S02]  /*6410*/  UISETP.NE.AND UP2, UPT, UR39, 0x1, UPT ;  /* 0x000000012700788c */ /* 0x000fe4000bf45270 */
[----:B------:R-:W-:Y:S01]  /*6420*/  UIMAD.WIDE.U32 UR12, UR37, UR56, URZ ;  /* 0x00000038250c72a5 */ /* 0x000fe2000f8e00ff */
[----:B------:R-:W-:Y:S01]  /*6430*/  UMOV UR4, UR5 ;  /* 0x0000000500047c82 */ /* 0x000fe20008000000 */
[----:B------:R-:W-:Y:S01]  /*6440*/  UMOV UR6, UR11 ;  /* 0x0000000b00067c82 */ /* 0x000fe20008000000 */
[----:B-1----:R-:W-:Y:S03]  /*6450*/  USHF.R.U32.HI UR8, URZ, UR9, UR4 ;  /* 0x00000009ff087299 */ /* 0x002fe60008011604 */
[----:B------:R-:W-:Y:S02]  /*6460*/  UMOV UR4, UR7 ;  /* 0x0000000700047c82 */ /* 0x000fe40008000000 */
[----:B------:R-:W-:Y:S02]  /*6470*/  USHF.R.U32.HI UR5, URZ, UR57, UR4 ;  /* 0x00000039ff057299 */ /* 0x000fe40008011604 */
[----:B------:R-:W-:Y:S02]  /*6480*/  USEL UR4, UR54, UR8, !UP0 ;  /* 0x0000000836047287 */ /* 0x000fe4000c000000 */
[----:B------:R-:W-:Y:S02]  /*6490*/  USHF.R.U32.HI UR8, URZ, UR9, UR6 ;  /* 0x00000009ff087299 */ /* 0x000fe40008011606 */
[----:B------:R-:W-:Y:S02]  /*64a0*/  UIMAD.WIDE.U32 UR6, UR4, UR46, URZ ;  /* 0x0000002e040672a5 */ /* 0x000fe4000f8e00ff */
[----:B------:R-:W-:Y:S02]  /*64b0*/  USEL UR9, UR55, UR5, !UP1 ;  /* 0x0000000537097287 */ /* 0x000fe4000c800000 */
[----:B------:R-:W-:Y:S02]  /*64c0*/  USEL UR8, UR36, UR8, !UP0 ;  /* 0x0000000824087287 */ /* 0x000fe4000c000000 */
[----:B------:R-:W-:Y:S01]  /*64d0*/  UIMAD.WIDE.U32 UR10, UR9, UR46, URZ ;  /* 0x0000002e090a72a5 */ /* 0x000fe2000f8e00ff */
[----:B------:R-:W-:Y:S01]  /*64e0*/  UMOV UR6, UR7 ;  /* 0x0000000700067c82 */ /* 0x000fe20008000000 */
[----:B------:R-:W-:Y:S01]  /*64f0*/  UMOV UR5, UR13 ;  /* 0x0000000d00057c82 */ /* 0x000fe20008000000 */
[----:B------:R-:W-:Y:S02]  /*6500*/  @UP2 USHF.R.U32.HI UR4, URZ, UR47, UR6 ;  /* 0x0000002fff042299 */ /* 0x000fe40008011606 */
[----:B------:R-:W-:Y:S02]  /*6510*/  USHF.R.U32.HI UR5, URZ, UR57, UR5 ;  /* 0x00000039ff057299 */ /* 0x000fe40008011605 */
[----:B------:R-:W-:Y:S02]  /*6520*/  UIMAD UR4, UR39, UR4, URZ ;  /* 0x00000004270472a4 */ /* 0x000fe4000f8e02ff */
[----:B------:R-:W-:Y:S02]  /*6530*/  USEL UR5, UR37, UR5, !UP1 ;  /* 0x0000000525057287 */ /* 0x000fe4000c800000 */
[----:B------:R-:W-:Y:S01]  /*6540*/  UISETP.GE.AND UP0, UPT, UR8, UR4, UPT ;  /* 0x000000040800728c */ /* 0x000fe2000bf06270 */
[----:B------:R-:W-:Y:S01]  /*6550*/  UMOV UR6, UR11 ;  /* 0x0000000b00067c82 */ /* 0x000fe20008000000 */
[----:B------:R-:W-:Y:S02]  /*6560*/  UIMAD.WIDE.U32 UR10, UR8, UR46, URZ ;  /* 0x0000002e080a72a5 */ /* 0x000fe4000f8e00ff */
[----:B------:R-:W-:Y:S04]  /*6570*/  @UP2 USHF.R.U32.HI UR9, URZ, UR47, UR6 ;  /* 0x0000002fff092299 */ /* 0x000fe80008011606 */
[----:B------:R-:W-:Y:S01]  /*6580*/  UIMAD UR6, UR39, UR9, URZ ;  /* 0x00000009270672a4 */ /* 0x000fe2000f8e02ff */
[----:B------:R-:W-:Y:S03]  /*6590*/  UMOV UR4, UR11 ;  /* 0x0000000b00047c82 */ /* 0x000fe60008000000 */
[----:B------:R-:W-:Y:S02]  /*65a0*/  UISETP.GE.OR UP0, UPT, UR5, UR6, UP0 ;  /* 0x000000060500728c */ /* 0x000fe40008706670 */
[----:B------:R-:W-:Y:S02]  /*65b0*/  USHF.R.U32.HI UR4, URZ, UR47, UR4 ;  /* 0x0000002fff047299 */ /* 0x000fe40008011604 */
[----:B------:R-:W-:Y:S02]  /*65c0*/  UIMAD.WIDE.U32 UR6, UR5, UR46, URZ ;  /* 0x0000002e050672a5 */ /* 0x000fe4000f8e00ff */
[----:B------:R-:W-:Y:S02]  /*65d0*/  USEL UR11, UR8, UR4, !UP2 ;  /* 0x00000004080b7287 */ /* 0x000fe4000d000000 */
[----:B------:R-:W-:Y:S02]  /*65e0*/  UIADD3 UR6, UPT, UPT, -UR5, URZ, URZ ;  /* 0x000000ff05067290 */ /* 0x000fe4000fffe1ff */
[----:B------:R-:W-:Y:S02]  /*65f0*/  UIADD3 UR10, UPT, UPT, -UR11, URZ, URZ ;  /* 0x000000ff0b0a7290 */ /* 0x000fe4000fffe1ff */
[----:B------:R-:W-:Y:S02]  /*6600*/  UIMAD UR6, UR48, UR6, UR37 ;  /* 0x00000006300672a4 */ /* 0x000fe4000f8e0225 */
[----:B------:R-:W-:Y:S01]  /*6610*/  UIMAD UR10, UR39, UR10, UR8 ;  /* 0x0000000a270a72a4 */ /* 0x000fe2000f8e0208 */
[----:B------:R-:W-:Y:S01]  /*6620*/  @!UP0 UMOV UR4, UR7 ;  /* 0x0000000700048c82 */ /* 0x000fe20008000000 */
[----:B------:R-:W-:Y:S02]  /*6630*/  UIADD3 UR7, UPT, UPT, -UR8, URZ, URZ ;  /* 0x000000ff08077290 */ /* 0x000fe4000fffe1ff */
[----:B------:R-:W-:Y:S04]  /*6640*/  @!UP0 USHF.R.U32.HI UR4, URZ, UR47, UR4 ;  /* 0x0000002fff048299 */ /* 0x000fe80008011604 */
[----:B------:R-:W-:Y:S04]  /*6650*/  @!UP0 USEL UR4, UR5, UR4, !UP2 ;  /* 0x0000000405048287 */ /* 0x000fe8000d000000 */
[----:B------:R-:W-:Y:S02]  /*6660*/  @!UP0 UIMAD UR9, UR9, UR10, UR4 ;  /* 0x0000000a090982a4 */ /* 0x000fe4000f8e0204 */
[----:B------:R-:W-:Y:S02]  /*6670*/  @!UP0 UIADD3 UR10, UPT, UPT, UR11, -UR4, URZ ;  /* 0x800000040b0a8290 */ /* 0x000fe4000fffe0ff */
[----:B------:R-:W-:Y:S02]  /*6680*/  UIMAD UR4, UR58, UR7, UR36 ;  /* 0x000000073a0472a4 */ /* 0x000fe4000f8e0224 */
[----:B------:R-:W-:Y:S03]  /*6690*/  @!UP0 UIMAD UR8, UR10, UR39, UR5 ;  /* 0x000000270a0882a4 */ /* 0x000fe6000f8e0205 */
[----:B------:R-:W-:Y:S02]  /*66a0*/  @!UP0 UMOV UR5, UR9 ;  /* 0x0000000900058c82 */ /* 0x000fe40008000000 */
[----:B------:R-:W-:Y:S02]  /*66b0*/  UIMAD UR37, UR5, UR48, UR6 ;  /* 0x00000030052572a4 */ /* 0x000fe4000f8e0206 */
[----:B------:R-:W-:Y:S11]  /*66c0*/  UIMAD UR36, UR8, UR58, UR4 ;  /* 0x0000003a082472a4 */ /* 0x000ff6000f8e0204 */
[----:B------:R-:W-:Y:S01]  /*66d0*/  @!UPT UIADD3 URZ, UPT, UPT, URZ, URZ, URZ ;  /* 0x000000fffffff290 */ /* 0x000fe2000fffe0ff */
.L_x_96:
[----:B------:R-:W-:Y:S01]  /*66e0*/  UISETP.NE.AND UP0, UPT, UR38, 0x1, UPT ;  /* 0x000000012600788c */ /* 0x000fe2000bf05270 */
[----:B------:R-:W-:Y:S01]  /*66f0*/  @P0 SHF.R.U32.HI R62, RZ, 0x10, R5 ;  /* 0x00000010ff3e0819 */ /* 0x000fe20000011605 */
[----:B------:R-:W-:Y:S09]  /*6700*/  USHF.L.U32 UR41, UR22, 0x6, URZ ;  /* 0x0000000616297899 */ /* 0x000ff200080006ff */
[----:B------:R-:W1:Y:S01]  /*6710*/  @!UP0 LDCU.128 UR12, c[0x0][0xc10] ;  /* 0x00018200ff0c87ac */ /* 0x000e620008000c00 */
[----:B------:R-:W2:Y:S01]  /*6720*/  @!UP0 LDCU UR5, c[0x0][0xc0c] ;  /* 0x00018180ff0587ac */ /* 0x000ea20008000800 */
[----:B------:R-:W3:Y:S01]  /*6730*/  @!UP0 LDCU UR10, c[0x0][0xc20] ;  /* 0x00018400ff0a87ac */ /* 0x000ee20008000800 */
[----:B-1----:R-:W-:Y:S02]  /*6740*/  UIMAD.WIDE.U32 UR8, UR37, UR12, URZ ;  /* 0x0000000c250872a5 */ /* 0x002fe4000f8e00ff */
[----:B------:R-:W-:Y:S02]  /*6750*/  UIMAD.WIDE.U32 UR6, UR36, UR15, URZ ;  /* 0x0000000f240672a5 */ /* 0x000fe4000f8e00ff */
[----:B------:R-:W-:Y:S03]  /*6760*/  @!UP0 UISETP.NE.AND UP1, UPT, UR14, 0x1, UPT ;  /* 0x000000010e00888c */ /* 0x000fe6000bf25270 */
[----:B------:R-:W-:Y:S01]  /*6770*/  @!UP0 UMOV UR4, UR9 ;  /* 0x0000000900048c82 */ /* 0x000fe20008000000 */
[----:B--2---:R-:W-:Y:S02]  /*6780*/  @!UP0 UISETP.NE.AND UP2, UPT, UR5, 0x1, UPT ;  /* 0x000000010500888c */ /* 0x004fe4000bf45270 */
[----:B------:R-:W-:Y:S01]  /*6790*/  @!UP0 USHF.R.U32.HI UR4, URZ, UR13, UR4 ;  /* 0x0000000dff048299 */ /* 0x000fe20008011604 */
[----:B------:R-:W-:Y:S02]  /*67a0*/  @!UP0 UMOV UR6, UR7 ;  /* 0x0000000700068c82 */ /* 0x000fe40008000000 */
[----:B---3--:R-:W-:Y:S02]  /*67b0*/  @!UP0 USHF.R.U32.HI UR6, URZ, UR10, UR6 ;  /* 0x0000000aff068299 */ /* 0x008fe40008011606 */
[----:B------:R-:W-:Y:S02]  /*67c0*/  @!UP0 USEL UR7, UR37, UR4, !UP2 ;  /* 0x0000000425078287 */ /* 0x000fe4000d000000 */
[----:B------:R-:W-:Y:S04]  /*67d0*/  @!UP0 USEL UR6, UR36, UR6, !UP1 ;  /* 0x0000000624068287 */ /* 0x000fe8000c800000 */
[----:B------:R-:W-:Y:S02]  /*67e0*/  @!UP0 UIADD3 UR4, UPT, UPT, -UR7, UR6, URZ ;  /* 0x0000000607048290 */ /* 0x000fe4000fffe1ff */
[----:B------:R-:W-:Y:S02]  /*67f0*/  @!UP0 UIADD3 UR6, UPT, UPT, UR7, -UR6, URZ ;  /* 0x8000000607068290 */ /* 0x000fe4000fffe0ff */
[----:B------:R-:W-:Y:S02]  /*6800*/  @!UP0 UIMAD UR37, UR4, UR5, UR37 ;  /* 0x00000005042582a4 */ /* 0x000fe4000f8e0225 */
[----:B------:R-:W-:Y:S02]  /*6810*/  @!UP0 UIMAD UR36, UR6, UR14, UR36 ;  /* 0x0000000e062482a4 */ /* 0x000fe4000f8e0224 */
[----:B------:R-:W-:Y:S09]  /*6820*/  ULOP3.LUT UP0, URZ, UR61, 0x1b0, URZ, 0xc0, !UPT ;  /* 0x000001b03dff7892 */ /* 0x000ff2000f80c0ff */
[----:B------:R-:W-:Y:S05]  /*6830*/  BRA.U !UP0, `(.L_x_97) ;  /* 0x00000001087c7547 */ /* 0x000fea000b800000 */
[----:B------:R-:W1:Y:S01]  /*6840*/  LDCU.64 UR8, c[0x4][0x80] ;  /* 0x01001000ff0877ac */ /* 0x000e620008000a00 */
[----:B------:R-:W-:Y:S01]  /*6850*/  MOV R17, 0x0 ;  /* 0x0000000000117802 */ /* 0x000fe20000000f00 */
[----:B------:R-:W-:Y:S02]  /*6860*/  HFMA2 R12, -RZ, RZ, 0, 5.9604644775390625e-08 ;  /* 0x00000001ff0c7431 */ /* 0x000fe400000001ff */
[----:B------:R-:W-:Y:S01]  /*6870*/  IMAD.MOV.U32 R8, RZ, RZ, 0x70 ;  /* 0x00000070ff087424 */ /* 0x000fe200078e00ff */
[----:B------:R2:W3:Y:S01]  /*6880*/  LDC.64 R14, c[0x4][R17] ;  /* 0x01000000110e7b82 */ /* 0x0004e20000000a00 */
[----:B------:R-:W4:Y:S01]  /*6890*/  LDCU.64 UR6, c[0x4][0x88] ;  /* 0x01001100ff0677ac */ /* 0x000f220008000a00 */
[----:B------:R-:W-:Y:S01]  /*68a0*/  IMAD.MOV.U32 R13, RZ, RZ, RZ ;  /* 0x000000ffff0d7224 */ /* 0x000fe200078e00ff */
[----:B------:R-:W2:Y:S01]  /*68b0*/  LDCU.64 UR4, c[0x4][0x8] ;  /* 0x01000100ff0477ac */ /* 0x000ea20008000a00 */
[----:B-1----:R-:W-:Y:S01]  /*68c0*/  MOV R5, UR9 ;  /* 0x0000000900057c02 */ /* 0x002fe20008000f00 */
[----:B------:R-:W-:Y:S01]  /*68d0*/  IMAD.U32 R4, RZ, RZ, UR8 ;  /* 0x00000008ff047e24 */ /* 0x000fe2000f8e00ff */
[----:B----4-:R-:W-:Y:S01]  /*68e0*/  MOV R7, UR7 ;  /* 0x0000000700077c02 */ /* 0x010fe20008000f00 */
[----:B------:R-:W-:Y:S01]  /*68f0*/  IMAD.U32 R6, RZ, RZ, UR6 ;  /* 0x00000006ff067e24 */ /* 0x000fe2000f8e00ff */
[----:B--2---:R-:W-:Y:S01]  /*6900*/  MOV R11, UR5 ;  /* 0x00000005000b7c02 */ /* 0x004fe20008000f00 */
[----:B------:R-:W-:Y:S02]  /*6910*/  IMAD.U32 R10, RZ, RZ, UR4 ;  /* 0x00000004ff0a7e24 */ /* 0x000fe4000f8e00ff */
[----:B------:R-:W-:Y:S07]  /*6920*/  LEPC R20, `(.L_x_98) ;  /* 0x000000001014794e */ /* 0x000fee0000000000 */
[----:B---3-5:R-:W-:Y:S05]  /*6930*/  CALL.ABS.NOINC R14 ;  /* 0x000000000e007343 */ /* 0x028fea0003c00000 */
.L_x_98:
[----:B------:R-:W1:Y:S01]  /*6940*/  LDCU.64 UR8, c[0x4][0x80] ;  /* 0x01001000ff0877ac */ /* 0x000e620008000a00 */
[----:B------:R2:W3:Y:S01]  /*6950*/  LDC.64 R14, c[0x4][R17] ;  /* 0x01000000110e7b82 */ /* 0x0004e20000000a00 */
[----:B------:R-:W-:Y:S02]  /*6960*/  HFMA2 R12, -RZ, RZ, 0, 5.9604644775390625e-08 ;  /* 0x00000001ff0c7431 */ /* 0x000fe400000001ff */
[----:B------:R-:W-:Y:S02]  /*6970*/  IMAD.MOV.U32 R8, RZ, RZ, 0x70 ;  /* 0x00000070ff087424 */ /* 0x000fe400078e00ff */
[----:B------:R-:W-:Y:S01]  /*6980*/  IMAD.MOV.U32 R13, RZ, RZ, RZ ;  /* 0x000000ffff0d7224 */ /* 0x000fe200078e00ff */
[----:B------:R-:W4:Y:S01]  /*6990*/  LDCU.64 UR6, c[0x4][0x88] ;  /* 0x01001100ff0677ac */ /* 0x000f220008000a00 */
[----:B------:R-:W5:Y:S01]  /*69a0*/  LDCU.64 UR4, c[0x4][0x8] ;  /* 0x01000100ff0477ac */ /* 0x000f620008000a00 */
[----:B-1----:R-:W-:Y:S02]  /*69b0*/  MOV R4, UR8 ;  /* 0x0000000800047c02 */ /* 0x002fe40008000f00 */
[----:B------:R-:W-:Y:S02]  /*69c0*/  MOV R5, UR9 ;  /* 0x0000000900057c02 */ /* 0x000fe40008000f00 */
[----:B----4-:R-:W-:Y:S01]  /*69d0*/  MOV R7, UR7 ;  /* 0x0000000700077c02 */ /* 0x010fe20008000f00 */
[----:B------:R-:W-:Y:S01]  /*69e0*/  IMAD.U32 R6, RZ, RZ, UR6 ;  /* 0x00000006ff067e24 */ /* 0x000fe2000f8e00ff */
[----:B-----5:R-:W-:Y:S01]  /*69f0*/  MOV R11, UR5 ;  /* 0x00000005000b7c02 */ /* 0x020fe20008000f00 */
[----:B--2---:R-:W-:Y:S02]  /*6a00*/  IMAD.U32 R10, RZ, RZ, UR4 ;  /* 0x00000004ff0a7e24 */ /* 0x004fe4000f8e00ff */
[----:B------:R-:W-:Y:S07]  /*6a10*/  LEPC R20, `(.L_x_97) ;  /* 0x000000001014794e */ /* 0x000fee0000000000 */
[----:B---3--:R-:W-:Y:S05]  /*6a20*/  CALL.ABS.NOINC R14 ;  /* 0x000000000e007343 */ /* 0x008fea0003c00000 */
.L_x_97:
[----:B------:R-:W-:Y:S01]  /*6a30*/  R2UR UR5, R54 ;  /* 0x00000000360572ca */ /* 0x000fe200000e0000 */
[----:B------:R-:W-:Y:S01]  /*6a40*/  UISETP.NE.U32.AND UP0, UPT, UR62, URZ, UPT ;  /* 0x000000ff3e00728c */ /* 0x000fe2000bf05070 */
[----:B------:R-:W-:Y:S02]  /*6a50*/  ISETP.NE.U32.AND P3, PT, R42, RZ, PT ;  /* 0x000000ff2a00720c */ /* 0x000fe40003f65070 */
[----:B------:R-:W-:Y:S01]  /*6a60*/  R2UR UR4, R53 ;  /* 0x00000000350472ca */ /* 0x000fe200000e0000 */
[----:B------:R-:W-:Y:S01]  /*6a70*/  UISETP.NE.AND.EX UP0, UPT, UR63, URZ, UPT, UP0 ;  /* 0x000000ff3f00728c */ /* 0x000fe2000bf05300 */
[----:B------:R-:W-:Y:S02]  /*6a80*/  ISETP.NE.AND.EX P3, PT, R43, RZ, PT, P3 ;  /* 0x000000ff2b00720c */ /* 0x000fe40003f65330 */
[----:B------:R-:W-:Y:S02]  /*6a90*/  ISETP.NE.AND P6, PT, R61, RZ, PT ;  /* 0x000000ff3d00720c */ /* 0x000fe40003fc5270 */
[----:B------:R-:W-:Y:S03]  /*6aa0*/  PLOP3.LUT P0, PT, PT, PT, PT, 0x8, 0x80 ;  /* 0x000000000080781c */ /* 0x000fe60003f0e170 */
[----:B------:R-:W-:Y:S04]  /*6ab0*/  ISETP.NE.U32.AND P1, PT, RZ, UR5, PT ;  /* 0x00000005ff007c0c */ /* 0x000fe8000bf25070 */
[----:B------:R-:W-:Y:S04]  /*6ac0*/  ISETP.NE.AND.EX P1, PT, RZ, UR4, PT, P1 ;  /* 0x00000004ff007c0c */ /* 0x000fe8000bf25310 */
[----:B------:R-:W-:Y:S01]  /*6ad0*/  @P6 PLOP3.LUT P0, PT, P3, PT, PT, 0x80, 0x8 ;  /* 0x000000000008681c */ /* 0x000fe20001f0f070 */
[----:B------:R-:W-:Y:S01]  /*6ae0*/  @!UPT UIADD3 URZ, UPT, UPT, URZ, URZ, URZ ;  /* 0x000000fffffff290 */ /* 0x000fe2000fffe0ff */
[----:B------:R-:W-:Y:S11]  /*6af0*/  @!P3 BRA `(.L_x_99) ;  /* 0x000000000030b947 */ /* 0x000ff60003800000 */
[----:B------:R-:W-:Y:S01]  /*6b00*/  ISETP.NE.U32.AND P2, PT, R40, RZ, PT ;  /* 0x000000ff2800720c */ /* 0x000fe20003f45070 */
[----:B------:R-:W1:Y:S01]  /*6b10*/  LDCU.64 UR4, c[0x0][0x358] ;  /* 0x00006b00ff0477ac */ /* 0x000e620008000a00 */
[----:B------:R-:W-:Y:S02]  /*6b20*/  IMAD.MOV.U32 R51, RZ, RZ, 0x1 ;  /* 0x00000001ff337424 */ /* 0x000fe400078e00ff */
[----:B------:R-:W-:Y:S11]  /*6b30*/  ISETP.NE.AND.EX P2, PT, R41, RZ, PT, P2 ;  /* 0x000000ff2900720c */ /* 0x000ff60003f45320 */
[----:B------:R-:W-:Y:S02]  /*6b40*/  @!UPT UIADD3 URZ, UPT, UPT, URZ, URZ, URZ ;  /* 0x000000fffffff290 */ /* 0x000fe4000fffe0ff */
[----:B------:R-:W2:Y:S01]  /*6b50*/  @P2 LDC.64 R4, c[0x0][0x988] ;  /* 0x00026200ff042b82 */ /* 0x000ea20000000a00 */
[----:B------:R-:W-:Y:S04]  /*6b60*/  @P2 IMAD R0, R16, R42, RZ ;  /* 0x0000002a10002224 */ /* 0x000fe800078e02ff */
[----:B--2---:R-:W-:Y:S04]  /*6b70*/  @P2 IMAD.WIDE R4, R0, 0x4, R4 ;  /* 0x0000000400042825 */ /* 0x004fe800078e0204 */
[----:B------:R-:W-:Y:S01]  /*6b80*/  HFMA2 R0, -RZ, RZ, 0, 5.9604644775390625e-08 ;  /* 0x00000001ff007431 */ /* 0x000fe200000001ff */
[----:B-1---5:R1:W5:Y:S04]  /*6b90*/  @P2 LDG.E R26, desc[UR4][R4.64] ;  /* 0x00000004041a2981 */ /* 0x022368000c1e1900 */
[----:B------:R-:W-:Y:S01]  /*6ba0*/  @!P2 PRMT R51, R0, 0x7610, R51 ;  /* 0x000076100033a816 */ /* 0x000fe20000000033 */
[----:B-1----:R-:W2:Y:S06]  /*6bb0*/  @!P2 LDC R26, c[0x0][0x980] ;  /* 0x00026000ff1aab82 */ /* 0x002eac0000000800 */
.L_x_99:
[----:B------:R-:W-:Y:S05]  /*6bc0*/  BRA.U !UP0, `(.L_x_100) ;  /* 0x00000001082c7547 */ /* 0x000fea000b800000 */
[----:B------:R-:W-:Y:S02]  /*6bd0*/  R2UR UR5, R56 ;  /* 0x00000000380572ca */ /* 0x000fe400000e0000 */
[----:B------:R-:W-:Y:S11]  /*6be0*/  R2UR UR4, R55 ;  /* 0x00000000370472ca */ /* 0x000ff600000e0000 */
[----:B------:R-:W-:Y:S04]  /*6bf0*/  ISETP.NE.U32.AND P2, PT, RZ, UR5, PT ;  /* 0x00000005ff007c0c */ /* 0x000fe8000bf45070 */
[----:B------:R-:W-:Y:S01]  /*6c00*/  ISETP.NE.AND.EX P2, PT, RZ, UR4, PT, P2 ;  /* 0x00000004ff007c0c */ /* 0x000fe2000bf45320 */
[----:B------:R-:W1:Y:S11]  /*6c10*/  LDCU.64 UR4, c[0x0][0x358] ;  /* 0x00006b00ff0477ac */ /* 0x000e760008000a00 */
[----:B------:R-:W-:Y:S01]  /*6c20*/  @!UPT UIADD3 URZ, UPT, UPT, URZ, URZ, URZ ;  /* 0x000000fffffff290 */ /* 0x000fe2000fffe0ff */
[----:B------:R-:W3:Y:S01]  /*6c30*/  @P2 LDC.64 R4, c[0x0][0x9a8] ;  /* 0x00026a00ff042b82 */ /* 0x000ee20000000a00 */
[----:B------:R-:W-:Y:S04]  /*6c40*/  @P2 IMAD R0, R16, UR62, RZ ;  /* 0x0000003e10002c24 */ /* 0x000fe8000f8e02ff */
[----:B---3--:R-:W-:Y:S05]  /*6c50*/  @P2 IMAD.WIDE R4, R0, 0x4, R4 ;  /* 0x0000000400042825 */ /* 0x008fea00078e0204 */
[----:B-1---5:R1:W5:Y:S02]  /*6c60*/  @P2 LDG.E R24, desc[UR4][R4.64] ;  /* 0x0000000404182981 */ /* 0x022364000c1e1900 */
[----:B-1----:R-:W3:Y:S02]  /*6c70*/  @!P2 LDC R24, c[0x0][0x9a0] ;  /* 0x00026800ff18ab82 */ /* 0x002ee40000000800 */
.L_x_100:
[----:B--2--5:R-:W-:Y:S01]  /*6c80*/  FSETP.NEU.AND P2, PT, R26, RZ, PT ;  /* 0x000000ff1a00720b */ /* 0x024fe20003f4d000 */
[----:B------:R-:W1:Y:S01]  /*6c90*/  LDCU.128 UR12, c[0x0][0xb90] ;  /* 0x00017200ff0c77ac */ /* 0x000e620008000c00 */
[----:B------:R-:W-:Y:S01]  /*6ca0*/  SEL R4, RZ, 0xffffffff, P1 ;  /* 0xffffffffff047807 */ /* 0x000fe20000800000 */
[----:B------:R-:W-:Y:S01]  /*6cb0*/  BSSY B1, `(.L_x_101) ;  /* 0x0000058000017945 */ /* 0x000fe20003800000 */
[----:B------:R-:W-:Y:S01]  /*6cc0*/  @P6 LOP3.LUT P1, RZ, R51, 0xff, RZ, 0xc0, !PT ;  /* 0x000000ff33ff6812 */ /* 0x000fe2000782c0ff */
[----:B------:R-:W-:Y:S01]  /*6cd0*/  IMAD.MOV.U32 R73, RZ, RZ, 0x1 ;  /* 0x00000001ff497424 */ /* 0x000fe200078e00ff */
[----:B------:R-:W-:Y:S01]  /*6ce0*/  @P6 SEL R0, RZ, 0xffffffff, P2 ;  /* 0xffffffffff006807 */ /* 0x000fe20001000000 */
[----:B------:R-:W-:Y:S01]  /*6cf0*/  IMAD.IADD R25, R23, 0x1, R2 ;  /* 0x0000000117197824 */ /* 0x000fe200078e0202 */
[----:B------:R-:W-:Y:S01]  /*6d00*/  LOP3.LUT R71, R48, 0x1, RZ, 0x3c, !PT ;  /* 0x0000000130477812 */ /* 0x000fe200078e3cff */
[----:B------:R-:W2:Y:S01]  /*6d10*/  LDCU UR11, c[0x0][0xba0] ;  /* 0x00017400ff0b77ac */ /* 0x000ea20008000800 */
[----:B------:R-:W-:Y:S01]  /*6d20*/  @P0 SEL R0, R4, R0, !P1 ;  /* 0x0000000004000207 */ /* 0x000fe20004800000 */
[----:B------:R-:W-:Y:S01]  /*6d30*/  IMAD.U32 R72, RZ, RZ, UR50 ;  /* 0x00000032ff487e24 */ /* 0x000fe2000f8e00ff */
[----:B------:R-:W-:Y:S01]  /*6d40*/  LEA R27, R22, UR49, 0x3 ;  /* 0x00000031161b7c11 */ /* 0x000fe2000f8e18ff */
[----:B------:R-:W-:Y:S01]  /*6d50*/  USHF.L.U32 UR8, UR51, 0x6, URZ ;  /* 0x0000000633087899 */ /* 0x000fe200080006ff */
[----:B------:R-:W-:Y:S02]  /*6d60*/  @P6 LOP3.LUT R0, R0, 0x1, RZ, 0xc0, !PT ;  /* 0x0000000100006812 */ /* 0x000fe400078ec0ff */
[----:B------:R-:W-:Y:S02]  /*6d70*/  CS2R R38, SRZ ;  /* 0x0000000000267805 */ /* 0x000fe4000001ff00 */
[----:B------:R-:W-:Y:S02]  /*6d80*/  R2UR UR4, R59 ;  /* 0x000000003b0472ca */ /* 0x000fe400000e0000 */
[----:B------:R-:W-:Y:S02]  /*6d90*/  CS2R R36, SRZ ;  /* 0x0000000000247805 */ /* 0x000fe4000001ff00 */
[----:B------:R-:W-:Y:S01]  /*6da0*/  ISETP.NE.U32.OR P5, PT, R0, 0x1, !P6 ;  /* 0x000000010000780c */ /* 0x000fe200077a5470 */
[----:B------:R-:W-:Y:S01]  /*6db0*/  IMAD.U32 R0, RZ, RZ, UR50 ;  /* 0x00000032ff007e24 */ /* 0x000fe2000f8e00ff */
[----:B------:R-:W-:Y:S01]  /*6dc0*/  R2UR UR6, R58 ;  /* 0x000000003a0672ca */ /* 0x000fe200000e0000 */
[----:B------:R-:W-:Y:S01]  /*6dd0*/  IMAD.U32 R67, RZ, RZ, UR8 ;  /* 0x00000008ff437e24 */ /* 0x000fe2000f8e00ff */
[----:B------:R-:W-:Y:S02]  /*6de0*/  R2UR UR10, R60 ;  /* 0x000000003c0a72ca */ /* 0x000fe400000e0000 */
[----:B------:R-:W-:Y:S02]  /*6df0*/  CS2R R30, SRZ ;  /* 0x00000000001e7805 */ /* 0x000fe4000001ff00 */
[----:B------:R-:W-:Y:S02]  /*6e00*/  LEA R0, R0, UR49, 0x3 ;  /* 0x0000003100007c11 */ /* 0x000fe4000f8e18ff */
[----:B------:R-:W-:Y:S02]  /*6e10*/  CS2R R28, SRZ ;  /* 0x00000000001c7805 */ /* 0x000fe4000001ff00 */
[----:B------:R-:W-:Y:S02]  /*6e20*/  R2UR UR9, R57 ;  /* 0x00000000390972ca */ /* 0x000fe400000e0000 */
[----:B------:R-:W-:Y:S01]  /*6e30*/  LOP3.LUT P4, R68, R51, 0xff, RZ, 0xc0, !PT ;  /* 0x000000ff33447812 */ /* 0x000fe2000788c0ff */
[----:B------:R-:W-:Y:S01]  /*6e40*/  UIMAD.WIDE.U32 UR4, UR8, UR4, URZ ;  /* 0x00000004080472a5 */ /* 0x000fe2000f8e00ff */
[----:B------:R-:W-:Y:S02]  /*6e50*/  SEL R5, RZ, 0xffffffff, P2 ;  /* 0xffffffffff057807 */ /* 0x000fe40001000000 */
[----:B------:R-:W-:Y:S01]  /*6e60*/  @P5 SHF.L.U32 R3, R71, 0x1f, RZ ;  /* 0x0000001f47035819 */ /* 0x000fe200000006ff */
[----:B------:R-:W-:Y:S01]  /*6e70*/  USHF.R.U32.HI UR5, URZ, UR6, UR5 ;  /* 0x00000006ff057299 */ /* 0x000fe20008011605 */
[----:B------:R-:W-:Y:S01]  /*6e80*/  @P3 SEL R5, R4, R5, !P4 ;  /* 0x0000000504053207 */ /* 0x000fe20006000000 */
[----:B------:R-:W-:Y:S01]  /*6e90*/  UISETP.NE.AND UP0, UPT, UR10, 0x1, UPT ;  /* 0x000000010a00788c */ /* 0x000fe2000bf05270 */
[----:B------:R4:W3:Y:S01]  /*6ea0*/  @P5 SYNCS.PHASECHK.TRANS64.TRYWAIT P1, [R0+URZ+0x1a0], R3 ;  /* 0x0001a003000055a7 */ /* 0x0008e200080211ff */
[----:B------:R-:W-:Y:S02]  /*6eb0*/  P2R R69, PR, RZ, 0x20 ;  /* 0x00000020ff457803 */ /* 0x000fe40000000000 */
[----:B------:R-:W-:Y:S01]  /*6ec0*/  USEL UR5, UR8, UR5, !UP0 ;  /* 0x0000000508057287 */ /* 0x000fe2000c000000 */
[----:B------:R-:W-:Y:S01]  /*6ed0*/  LOP3.LUT R5, R5, 0x1, RZ, 0xc0, !PT ;  /* 0x0000000105057812 */ /* 0x000fe200078ec0ff */
[----:B------:R-:W-:Y:S04]  /*6ee0*/  UISETP.NE.AND UP0, UPT, UR9, 0x1, UPT ;  /* 0x000000010900788c */ /* 0x000fe8000bf05270 */
[----:B------:R-:W-:Y:S02]  /*6ef0*/  IMAD R7, RZ, RZ, -UR5 ;  /* 0x80000005ff077e24 */ /* 0x000fe4000f8e02ff */
[----:B------:R-:W-:Y:S02]  /*6f00*/  IMAD.U32 R66, RZ, RZ, UR5 ;  /* 0x00000005ff427e24 */ /* 0x000fe4000f8e00ff */
[----:B------:R-:W-:Y:S01]  /*6f10*/  IMAD R67, R7, UR10, R67 ;  /* 0x0000000a07437c24 */ /* 0x000fe2000f8e0243 */
[----:B----4-:R-:W-:Y:S04]  /*6f20*/  SHF.L.U32 R3, R47, 0x1f, RZ ;  /* 0x0000001f2f037819 */ /* 0x010fe800000006ff */
[----:B------:R4:W4:Y:S01]  /*6f30*/  SYNCS.PHASECHK.TRANS64.TRYWAIT P0, [R27+URZ+0x1f0], R3 ;  /* 0x0001f0031b0075a7 */ /* 0x00092200080011ff */
[----:B-1----:R-:W-:Y:S07]  /*6f40*/  UIMAD.WIDE.U32 UR6, UR5, UR12, URZ ;  /* 0x0000000c050672a5 */ /* 0x002fee000f8e00ff */
[----:B------:R-:W-:Y:S02]  /*6f50*/  UMOV UR4, UR7 ;  /* 0x0000000700047c82 */ /* 0x000fe40008000000 */
[----:B------:R-:W-:Y:S04]  /*6f60*/  USHF.R.U32.HI UR4, URZ, UR13, UR4 ;  /* 0x0000000dff047299 */ /* 0x000fe80008011604 */
[----:B------:R-:W-:Y:S02]  /*6f70*/  USEL UR4, UR5, UR4, !UP0 ;  /* 0x0000000405047287 */ /* 0x000fe4000c000000 */
[----:B------:R-:W-:Y:S02]  /*6f80*/  UISETP.NE.AND UP0, UPT, UR14, 0x1, UPT ;  /* 0x000000010e00788c */ /* 0x000fe4000bf05270 */
[----:B------:R-:W-:Y:S02]  /*6f90*/  UIMAD.WIDE.U32 UR6, UR4, UR15, URZ ;  /* 0x0000000f040672a5 */ /* 0x000fe4000f8e00ff */
[----:B------:R-:W-:Y:S02]  /*6fa0*/  IMAD.U32 R65, RZ, RZ, UR4 ;  /* 0x00000004ff417e24 */ /* 0x000fe4000f8e00ff */
[----:B------:R-:W-:Y:S01]  /*6fb0*/  PLOP3.LUT P2, PT, PT, PT, UP0, 0x80, 0x8 ;  /* 0x000000000008781c */ /* 0x000fe20003f4f008 */
[----:B------:R-:W-:Y:S02]  /*6fc0*/  IMAD R6, RZ, RZ, -UR4 ;  /* 0x80000004ff067e24 */ /* 0x000fe4000f8e02ff */
[----:B------:R-:W-:Y:S01]  /*6fd0*/  UMOV UR6, UR7 ;  /* 0x0000000700067c82 */ /* 0x000fe20008000000 */
[----:B------:R-:W-:Y:S01]  /*6fe0*/  IMAD.U32 R64, RZ, RZ, UR4 ;  /* 0x00000004ff407e24 */ /* 0x000fe2000f8e00ff */
[----:B--2---:R-:W-:Y:S01]  /*6ff0*/  USHF.R.U32.HI UR6, URZ, UR11, UR6 ;  /* 0x0000000bff067299 */ /* 0x004fe20008011606 */
[----:B------:R-:W-:Y:S05]  /*7000*/  IMAD R66, R6, UR9, R66 ;  /* 0x0000000906427c24 */ /* 0x000fea000f8e0242 */
[----:B------:R-:W-:Y:S02]  /*7010*/  SEL R65, R65, UR6, !P2 ;  /* 0x0000000641417c07 */ /* 0x000fe4000d000000 */
[----:B------:R-:W-:Y:S03]  /*7020*/  ISETP.NE.U32.AND P2, PT, R5, 0x1, PT ;  /* 0x000000010500780c */ /* 0x000fe60003f45070 */
[----:B------:R-:W-:Y:S01]  /*7030*/  IMAD.MOV R4, RZ, RZ, -R65 ;  /* 0x000000ffff047224 */ /* 0x000fe200078e0a41 */
[----:B------:R-:W-:Y:S03]  /*7040*/  P2R R74, PR, RZ, 0x4 ;  /* 0x00000004ff4a7803 */ /* 0x000fe60000000000 */
[----:B------:R-:W-:Y:S01]  /*7050*/  IMAD R64, R4, UR14, R64 ;  /* 0x0000000e04407c24 */ /* 0x000fe2000f8e0240 */
[----:B---3--:R-:W-:Y:S01]  /*7060*/  @P5 SEL R73, RZ, 0x1, !P1 ;  /* 0x00000001ff495807 */ /* 0x008fe20004800000 */
[----:B------:R-:W-:Y:S06]  /*7070*/  @!P5 BRA `(.L_x_102) ;  /* 0x00000000006cd947 */ /* 0x000fec0003800000 */
[----:B------:R-:W-:Y:S01]  /*7080*/  HFMA2 R31, -RZ, RZ, 0, 0 ;  /* 0x00000000ff1f7431 */ /* 0x000fe200000001ff */
[----:B------:R-:W-:Y:S01]  /*7090*/  ISETP.NE.AND P1, PT, R73, RZ, PT ;  /* 0x000000ff4900720c */ /* 0x000fe20003f25270 */
[----:B------:R-:W-:Y:S01]  /*70a0*/  IMAD.U32 R2, RZ, RZ, UR50 ;  /* 0x00000032ff027e24 */ /* 0x000fe2000f8e00ff */
[----:B------:R-:W-:Y:S11]  /*70b0*/  BSSY B0, `(.L_x_103) ;  /* 0x0000005000007945 */ /* 0x000ff60003800000 */
[----:B------:R-:W-:Y:S05]  /*70c0*/  @P1 BRA `(.L_x_104) ;  /* 0x00000000000c1947 */ /* 0x000fea0003800000 */
[----:B------:R-:W-:Y:S04]  /*70d0*/  SHF.L.U32 R4, R71, 0x1f, RZ ;  /* 0x0000001f47047819 */ /* 0x000fe800000006ff */
[----:B------:R-:W1:Y:S02]  /*70e0*/  SYNCS.PHASECHK.TRANS64.TRYWAIT P1, [R0+URZ+0x1a0], R4 ;  /* 0x0001a004000075a7 */ /* 0x000e6400080211ff */
[----:B-1----:R-:W-:Y:S05]  /*70f0*/  @!P1 BRA `(.L_x_105) ;  /* 0x0000002400809947 */ /* 0x002fea0003800000 */
.L_x_104:
[----:B------:R-:W-:Y:S05]  /*7100*/  BSYNC B0 ;  /* 0x0000000000007941 */ /* 0x000fea0003800000 */
.L_x_103:
[----:B------:R-:W-:Y:S01]  /*7110*/  ISETP.NE.AND P1, PT, R74, RZ, PT ;  /* 0x000000ff4a00720c */ /* 0x000fe20003f25270 */
[----:B------:R-:W-:Y:S01]  /*7120*/  IMAD.MOV.U32 R30, RZ, RZ, RZ ;  /* 0x000000ffff1e7224 */ /* 0x000fe200078e00ff */
[----:B------:R-:W-:Y:S02]  /*7130*/  CS2R R28, SRZ ;  /* 0x00000000001c7805 */ /* 0x000fe4000001ff00 */
[----:B------:R-:W-:Y:S02]  /*7140*/  CS2R R38, SRZ ;  /* 0x0000000000267805 */ /* 0x000fe4000001ff00 */
[----:B------:R-:W-:Y:S07]  /*7150*/  CS2R R36, SRZ ;  /* 0x0000000000247805 */ /* 0x000fee000001ff00 */
[----:B------:R-:W-:Y:S01]  /*7160*/  @P1 IMAD R2, R2, 0x800, R49 ;  /* 0x0000080002021824 */ /* 0x000fe200078e0231 */
[----:B------:R-:W-:Y:S05]  /*7170*/  @P1 WARPSYNC.ALL ;  /* 0x0000000000001948 */ /* 0x000fea0003800000 */
[----:B------:R-:W-:Y:S01]  /*7180*/  @P1 LEA R2, R2, UR49, 0x1 ;  /* 0x0000003102021c11 */ /* 0x000fe2000f8e08ff */
[----:B------:R-:W-:Y:S04]  /*7190*/  UIADD3 UR4, UPT, UPT, UR50, 0x1, URZ ;  /* 0x0000000132047890 */ /* 0x000fe8000fffe0ff */
[----:B------:R-:W2:Y:S01]  /*71a0*/  @P1 LDSM.16.M88.4 R28, [R2+0x400] ;  /* 0x00040000021c183b */ /* 0x000ea20000000200 */
[----:B-1----:R-:W-:Y:S01]  /*71b0*/  @P1 IMAD R0, R63, 0x2, R2 ;  /* 0x000000023f001824 */ /* 0x002fe200078e0202 */
[----:B------:R-:W-:Y:S04]  /*71c0*/  UISETP.NE.AND UP0, UPT, UR4, 0x3, UPT ;  /* 0x000000030400788c */ /* 0x000fe8000bf05270 */
[----:B------:R1:W3:Y:S01]  /*71d0*/  @P1 LDSM.16.M88.4 R36, [R0+0x400] ;  /* 0x000400000024183b */ /* 0x0002e20000000200 */
[----:B------:R-:W-:Y:S01]  /*71e0*/  USEL UR4, UR4, URZ, UP0 ;  /* 0x000000ff04047287 */ /* 0x000fe20008000000 */
[----:B------:R-:W-:Y:S05]  /*71f0*/  PLOP3.LUT P1, PT, PT, PT, UP0, 0x80, 0x8 ;  /* 0x000000000008781c */ /* 0x000fea0003f2f008 */
[----:B------:R-:W-:Y:S01]  /*7200*/  IMAD.U32 R72, RZ, RZ, UR4 ;  /* 0x00000004ff487e24 */ /* 0x000fe2000f8e00ff */
[----:B-1----:R-:W-:Y:S04]  /*7210*/  SEL R0, RZ, 0x1, P1 ;  /* 0x00000001ff007807 */ /* 0x002fe80000800000 */
[----:B------:R-:W-:Y:S02]  /*7220*/  LOP3.LUT R71, R71, R0, RZ, 0x3c, !PT ;  /* 0x0000000047477212 */ /* 0x000fe400078e3cff */
.L_x_102:
[----:B------:R-:W-:Y:S05]  /*7230*/  BSYNC B1 ;  /* 0x0000000000017941 */ /* 0x000fea0003800000 */
.L_x_101:
[----:B------:R-:W-:Y:S04]  /*7240*/  SHF.R.U32.HI R0, RZ, 0x15, R25 ;  /* 0x00000015ff007819 */ /* 0x000fe80000011619 */
[----:B------:R-:W-:Y:S01]  /*7250*/  LOP3.LUT P1, RZ, R0, 0x3, R52, 0x48, !PT ;  /* 0x0000000300ff7812 */ /* 0x000fe20007824834 */
[----:B------:R-:W-:Y:S01]  /*7260*/  @!UPT UIADD3 URZ, UPT, UPT, URZ, URZ, URZ ;  /* 0x000000fffffff290 */ /* 0x000fe2000fffe0ff */
[----:B----4-:R-:W-:Y:S11]  /*7270*/  @P0 BRA `(.L_x_106) ;  /* 0x0000000000080947 */ /* 0x010ff60003800000 */
[----:B------:R-:W1:Y:S02]  /*7280*/  SYNCS.PHASECHK.TRANS64.TRYWAIT P0, [R27+URZ+0x1f0], R3 ;  /* 0x0001f0031b0075a7 */ /* 0x000e6400080011ff */
[----:B-1----:R-:W-:Y:S05]  /*7290*/  @!P0 BRA `(.L_x_107) ;  /* 0x00000024002c8947 */ /* 0x002fea0003800000 */
.L_x_106:
[----:B------:R-:W-:Y:S05]  /*72a0*/  @!P1 BRA `(.L_x_108) ;  /* 0x0000000000409947 */ /* 0x000fea0003800000 */
[----:B------:R-:W4:Y:S01]  /*72b0*/  LDCU.64 UR8, c[0x4][0x70] ;  /* 0x01000e00ff0877ac */ /* 0x000f220008000a00 */
[----:B-1----:R-:W-:Y:S01]  /*72c0*/  MOV R3, 0x0 ;  /* 0x0000000000037802 */ /* 0x002fe20000000f00 */
[----:B------:R-:W-:Y:S02]  /*72d0*/  HFMA2 R12, -RZ, RZ, 0, 5.9604644775390625e-08 ;  /* 0x00000001ff0c7431 */ /* 0x000fe400000001ff */
[----:B------:R-:W-:Y:S02]  /*72e0*/  IMAD.MOV.U32 R8, RZ, RZ, 0x192 ;  /* 0x00000192ff087424 */ /* 0x000fe400078e00ff */
[----:B------:R-:W-:Y:S01]  /*72f0*/  IMAD.MOV.U32 R13, RZ, RZ, RZ ;  /* 0x000000ffff0d7224 */ /* 0x000fe200078e00ff */
[----:B------:R-:W1:Y:S01]  /*7300*/  LDCU.64 UR6, c[0x4][0x78] ;  /* 0x01000f00ff0677ac */ /* 0x000e620008000a00 */
[----:B------:R-:W2:Y:S01]  /*7310*/  LDC.64 R2, c[0x4][R3] ;  /* 0x0100000003027b82 */ /* 0x000ea20000000a00 */
[----:B------:R-:W5:Y:S01]  /*7320*/  LDCU.64 UR4, c[0x4][0x10] ;  /* 0x01000200ff0477ac */ /* 0x000f620008000a00 */
[----:B----4-:R-:W-:Y:S01]  /*7330*/  MOV R5, UR9 ;  /* 0x0000000900057c02 */ /* 0x010fe20008000f00 */
[----:B------:R-:W-:Y:S01]  /*7340*/  IMAD.U32 R4, RZ, RZ, UR8 ;  /* 0x00000008ff047e24 */ /* 0x000fe2000f8e00ff */
[----:B-1----:R-:W-:Y:S01]  /*7350*/  MOV R7, UR7 ;  /* 0x0000000700077c02 */ /* 0x002fe20008000f00 */
[----:B------:R-:W-:Y:S01]  /*7360*/  IMAD.U32 R6, RZ, RZ, UR6 ;  /* 0x00000006ff067e24 */ /* 0x000fe2000f8e00ff */
[----:B-----5:R-:W-:Y:S01]  /*7370*/  MOV R11, UR5 ;  /* 0x00000005000b7c02 */ /* 0x020fe20008000f00 */
[----:B------:R-:W-:Y:S02]  /*7380*/  IMAD.U32 R10, RZ, RZ, UR4 ;  /* 0x00000004ff0a7e24 */ /* 0x000fe4000f8e00ff */
[----:B------:R-:W-:Y:S07]  /*7390*/  LEPC R20, `(.L_x_108) ;  /* 0x000000001014794e */ /* 0x000fee0000000000 */
[----:B--23--:R-:W-:Y:S05]  /*73a0*/  CALL.ABS.NOINC R2 ;  /* 0x0000000002007343 */ /* 0x00cfea0003c00000 */
.L_x_108:
[----:B-12---:R-:W-:Y:S01]  /*73b0*/  SHF.L.U32 R3, R28, 0x10, RZ ;  /* 0x000000101c037819 */ /* 0x006fe200000006ff */
[----:B------:R-:W-:Y:S05]  /*73c0*/  WARPSYNC.ALL ;  /* 0x0000000000007948 */ /* 0x000fea0003800000 */
[----:B------:R-:W-:Y:S01]  /*73d0*/  R2UR UR4, R25 ;  /* 0x00000000190472ca */ /* 0x000fe200000e0000 */
[----:B------:R-:W-:Y:S01]  /*73e0*/  BSSY.RECONVERGENT B0, `(.L_x_109) ;  /* 0x0000054000007945 */ /* 0x000fe20003800200 */
[----:B------:R-:W-:Y:S02]  /*73f0*/  SHF.L.U32 R20, R30, 0x10, RZ ;  /* 0x000000101e147819 */ /* 0x000fe400000006ff */
[----:B------:R-:W-:Y:S02]  /*7400*/  SHF.L.U32 R70, R63, 0x1, RZ ;  /* 0x000000013f467819 */ /* 0x000fe400000006ff */
[----:B------:R-:W-:Y:S07]  /*7410*/  ISETP.NE.AND P0, PT, R50, RZ, PT ;  /* 0x000000ff3200720c */ /* 0x000fee0003f05270 */
[----:B------:R-:W1:Y:S02]  /*7420*/  LDTM.16dp256bit.x4 R4, tmem[UR4] ;  /* 0x00000004000479ee */ /* 0x000e640008120000 */
[----:B-1----:R-:W-:Y:S01]  /*7430*/  FMUL R0, R24, R4 ;  /* 0x0000000418007220 */ /* 0x002fe20000400000 */
[----:B------:R-:W-:Y:S01]  /*7440*/  LOP3.LUT R4, R28, 0xffff0000, RZ, 0xc0, !PT ;  /* 0xffff00001c047812 */ /* 0x000fe200078ec0ff */
[----:B------:R-:W-:Y:S01]  /*7450*/  FMUL R2, R24, R5 ;  /* 0x0000000518027220 */ /* 0x000fe20000400000 */
[C---:B------:R-:W-:Y:S01]  /*7460*/  SHF.L.U32 R5, R29.reuse, 0x10, RZ ;  /* 0x000000101d057819 */ /* 0x040fe200000006ff */
[----:B------:R-:W-:Y:S01]  /*7470*/  FFMA R0, R26, R3, R0 ;  /* 0x000000031a007223 */ /* 0x000fe20000000000 */
[----:B------:R-:W-:Y:S01]  /*7480*/  FMUL R3, R24, R6 ;  /* 0x0000000618037220 */ /* 0x000fe20000400000 */
[----:B------:R-:W-:Y:S01]  /*7490*/  LOP3.LUT R6, R29, 0xffff0000, RZ, 0xc0, !PT ;  /* 0xffff00001d067812 */ /* 0x000fe200078ec0ff */
[----:B------:R-:W-:Y:S01]  /*74a0*/  FFMA R2, R26, R4, R2 ;  /* 0x000000041a027223 */ /* 0x000fe20000000002 */
[----:B------:R-:W-:Y:S01]  /*74b0*/  FMUL R7, R24, R7 ;  /* 0x0000000718077220 */ /* 0x000fe20000400000 */
[----:B------:R-:W-:Y:S01]  /*74c0*/  FFMA R3, R26, R5, R3 ;  /* 0x000000051a037223 */ /* 0x000fe20000000003 */
[C---:B------:R-:W-:Y:S01]  /*74d0*/  FMUL R4, R24.reuse, R8 ;  /* 0x0000000818047220 */ /* 0x040fe20000400000 */
[----:B------:R-:W-:Y:S01]  /*74e0*/  FMUL R5, R24, R9 ;  /* 0x0000000918057220 */ /* 0x000fe20000400000 */
[----:B------:R-:W-:Y:S01]  /*74f0*/  F2FP.BF16.F32.PACK_AB R32, R2, R0 ;  /* 0x000000000220723e */ /* 0x000fe200000010ff */
[----:B------:R-:W-:Y:S01]  /*7500*/  FFMA R7, R26, R6, R7 ;  /* 0x000000061a077223 */ /* 0x000fe20000000007 */
[----:B------:R-:W-:Y:S01]  /*7510*/  LOP3.LUT R0, R30, 0xffff0000, RZ, 0xc0, !PT ;  /* 0xffff00001e007812 */ /* 0x000fe200078ec0ff */
[----:B------:R-:W-:Y:S01]  /*7520*/  FFMA R4, R26, R20, R4 ;  /* 0x000000141a047223 */ /* 0x000fe20000000004 */
[----:B------:R-:W-:Y:S01]  /*7530*/  SHF.L.U32 R2, R31, 0x10, RZ ;  /* 0x000000101f027819 */ /* 0x000fe200000006ff */
[----:B------:R-:W-:Y:S01]  /*7540*/  FMUL R6, R24, R10 ;  /* 0x0000000a18067220 */ /* 0x000fe20000400000 */
[----:B------:R-:W-:Y:S01]  /*7550*/  F2FP.BF16.F32.PACK_AB R33, R7, R3 ;  /* 0x000000030721723e */ /* 0x000fe200000010ff */
[C---:B------:R-:W-:Y:S01]  /*7560*/  FFMA R5, R26.reuse, R0, R5 ;  /* 0x000000001a057223 */ /* 0x040fe20000000005 */
[----:B------:R-:W-:Y:S01]  /*7570*/  LOP3.LUT R3, R31, 0xffff0000, RZ, 0xc0, !PT ;  /* 0xffff00001f037812 */ /* 0x000fe200078ec0ff */
[----:B------:R-:W-:Y:S01]  /*7580*/  FFMA R6, R26, R2, R6 ;  /* 0x000000021a067223 */ /* 0x000fe20000000006 */
[----:B---3--:R-:W-:Y:S01]  /*7590*/  SHF.L.U32 R7, R36, 0x10, RZ ;  /* 0x0000001024077819 */ /* 0x008fe200000006ff */
[----:B------:R-:W-:Y:S01]  /*75a0*/  FMUL R11, R24, R11 ;  /* 0x0000000b180b7220 */ /* 0x000fe20000400000 */
[----:B------:R-:W-:Y:S01]  /*75b0*/  LOP3.LUT R0, R36, 0xffff0000, RZ, 0xc0, !PT ;  /* 0xffff000024007812 */ /* 0x000fe200078ec0ff */
[C---:B------:R-:W-:Y:S01]  /*75c0*/  FMUL R8, R24.reuse, R12 ;  /* 0x0000000c18087220 */ /* 0x040fe20000400000 */
[----:B------:R-:W-:Y:S01]  /*75d0*/  SHF.L.U32 R2, R37, 0x10, RZ ;  /* 0x0000001025027819 */ /* 0x000fe200000006ff */
[----:B------:R-:W-:Y:S01]  /*75e0*/  FMUL R9, R24, R13 ;  /* 0x0000000d18097220 */ /* 0x000fe20000400000 */
[----:B------:R-:W-:Y:S01]  /*75f0*/  F2FP.BF16.F32.PACK_AB R34, R5, R4 ;  /* 0x000000040522723e */ /* 0x000fe200000010ff */
[C---:B------:R-:W-:Y:S01]  /*7600*/  FFMA R11, R26.reuse, R3, R11 ;  /* 0x000000031a0b7223 */ /* 0x040fe2000000000b */
[----:B------:R-:W-:Y:S01]  /*7610*/  MOV R5, UR50 ;  /* 0x0000003200057c02 */ /* 0x000fe20008000f00 */
[C---:B------:R-:W-:Y:S01]  /*7620*/  FFMA R8, R26.reuse, R7, R8 ;  /* 0x000000071a087223 */ /* 0x040fe20000000008 */
[----:B------:R-:W-:Y:S01]  /*7630*/  SHF.L.U32 R3, R39, 0x10, RZ ;  /* 0x0000001027037819 */ /* 0x000fe200000006ff */
[----:B------:R-:W-:Y:S01]  /*7640*/  FFMA R9, R26, R0, R9 ;  /* 0x000000001a097223 */ /* 0x000fe20000000009 */
[----:B------:R-:W-:Y:S01]  /*7650*/  LOP3.LUT R0, R37, 0xffff0000, RZ, 0xc0, !PT ;  /* 0xffff000025007812 */ /* 0x000fe200078ec0ff */
[C---:B------:R-:W-:Y:S01]  /*7660*/  FMUL R10, R24.reuse, R14 ;  /* 0x0000000e180a7220 */ /* 0x040fe20000400000 */
[----:B------:R-:W-:Y:S01]  /*7670*/  LOP3.LUT R4, R39, 0xffff0000, RZ, 0xc0, !PT ;  /* 0xffff000027047812 */ /* 0x000fe200078ec0ff */
[C---:B------:R-:W-:Y:S01]  /*7680*/  FMUL R15, R24.reuse, R15 ;  /* 0x0000000f180f7220 */ /* 0x040fe20000400000 */
[----:B------:R-:W-:Y:S01]  /*7690*/  FMUL R12, R24, R16 ;  /* 0x00000010180c7220 */ /* 0x000fe20000400000 */
[----:B------:R-:W-:Y:S01]  /*76a0*/  FFMA R10, R26, R2, R10 ;  /* 0x000000021a0a7223 */ /* 0x000fe2000000000a */
[----:B------:R-:W-:Y:S01]  /*76b0*/  LOP3.LUT R2, R38, 0xffff0000, RZ, 0xc0, !PT ;  /* 0xffff000026027812 */ /* 0x000fe200078ec0ff */
[----:B------:R-:W-:Y:S01]  /*76c0*/  FFMA R15, R26, R0, R15 ;  /* 0x000000001a0f7223 */ /* 0x000fe2000000000f */
[----:B------:R-:W-:Y:S01]  /*76d0*/  SHF.L.U32 R0, R38, 0x10, RZ ;  /* 0x0000001026007819 */ /* 0x000fe200000006ff */
[C---:B------:R-:W-:Y:S01]  /*76e0*/  FMUL R13, R24.reuse, R17 ;  /* 0x00000011180d7220 */ /* 0x040fe20000400000 */
[C---:B------:R-:W-:Y:S01]  /*76f0*/  FMUL R14, R24.reuse, R18 ;  /* 0x00000012180e7220 */ /* 0x040fe20000400000 */
[----:B------:R-:W-:Y:S01]  /*7700*/  FMUL R19, R24, R19 ;  /* 0x0000001318137220 */ /* 0x000fe20000400000 */
[----:B------:R-:W-:Y:S01]  /*7710*/  LEA R5, R5, R49, 0xb ;  /* 0x0000003105057211 */ /* 0x000fe200078e58ff */
[C---:B------:R-:W-:Y:S01]  /*7720*/  FFMA R12, R26.reuse, R0, R12 ;  /* 0x000000001a0c7223 */ /* 0x040fe2000000000c */
[C---:B------:R-:W-:Y:S01]  /*7730*/  FFMA R13, R26.reuse, R2, R13 ;  /* 0x000000021a0d7223 */ /* 0x040fe2000000000d */
[C---:B------:R-:W-:Y:S01]  /*7740*/  FFMA R14, R26.reuse, R3, R14 ;  /* 0x000000031a0e7223 */ /* 0x040fe2000000000e */
[----:B------:R-:W-:Y:S01]  /*7750*/  FFMA R19, R26, R4, R19 ;  /* 0x000000041a137223 */ /* 0x000fe20000000013 */
[----:B------:R-:W-:Y:S02]  /*7760*/  F2FP.BF16.F32.PACK_AB R35, R11, R6 ;  /* 0x000000060b23723e */ /* 0x000fe400000010ff */
[----:B------:R-:W-:Y:S02]  /*7770*/  LEA R5, R5, UR49, 0x1 ;  /* 0x0000003105057c11 */ /* 0x000fe4000f8e08ff */
[----:B------:R-:W-:Y:S02]  /*7780*/  F2FP.BF16.F32.PACK_AB R8, R9, R8 ;  /* 0x000000080908723e */ /* 0x000fe400000010ff */
[----:B------:R-:W-:Y:S01]  /*7790*/  F2FP.BF16.F32.PACK_AB R9, R15, R10 ;  /* 0x0000000a0f09723e */ /* 0x000fe200000010ff */
[----:B------:R1:W-:Y:S01]  /*77a0*/  STSM.16.M88.4 [R5+0x400], R32 ;  /* 0x0004002005007844 */ /* 0x0003e20000000200 */
[----:B------:R-:W-:Y:S02]  /*77b0*/  F2FP.BF16.F32.PACK_AB R10, R13, R12 ;  /* 0x0000000c0d0a723e */ /* 0x000fe400000010ff */
[----:B------:R-:W-:Y:S02]  /*77c0*/  F2FP.BF16.F32.PACK_AB R11, R19, R14 ;  /* 0x0000000e130b723e */ /* 0x000fe400000010ff */
[----:B------:R-:W-:Y:S05]  /*77d0*/  IADD3 R0, PT, PT, R70, 0x400, R5 ;  /* 0x0000040046007810 */ /* 0x000fea0007ffe005 */
[----:B------:R1:W-:Y:S01]  /*77e0*/  STSM.16.M88.4 [R0], R8 ;  /* 0x0000000800007844 */ /* 0x0003e20000000200 */
[----:B------:R-:W-:Y:S01]  /*77f0*/  @!PT LDS RZ, [RZ] ;  /* 0x00000000fffff984 */ /* 0x000fe20000000800 */
[----:B------:R-:W-:Y:S01]  /*7800*/  @!PT LDS RZ, [RZ] ;  /* 0x00000000fffff984 */ /* 0x000fe20000000800 */
[----:B------:R-:W-:Y:S01]  /*7810*/  @!PT LDS RZ, [RZ] ;  /* 0x00000000fffff984 */ /* 0x000fe20000000800 */
[----:B------:R-:W-:Y:S01]  /*7820*/  @!PT LDS RZ, [RZ] ;  /* 0x00000000fffff984 */ /* 0x000fe20000000800 */
[----:B------:R2:W-:Y:S07]  /*7830*/  MEMBAR.ALL.CTA ;  /* 0x0000000000007992 */ /* 0x0005ee0000008000 */
[----:B--2---:R-:W2:Y:S02]  /*7840*/  FENCE.VIEW.ASYNC.S ;  /* 0x00000000000073c6 */ /* 0x004ea40000000000 */
[----:B--2---:R-:W-:Y:S06]  /*7850*/  BAR.SYNC.DEFER_BLOCKING 0x1, 0x80 ;  /* 0x0042000000007b1d */ /* 0x004fec0000010000 */
[----:B------:R-:W-:Y:S05]  /*7860*/  @P0 BRA `(.L_x_110) ;  /* 0x00000000002c0947 */ /* 0x000fea0003800000 */
[----:B------:R-:W2:Y:S01]  /*7870*/  LDCU.64 UR6, c[0x0][0x348] ;  /* 0x00006900ff0677ac */ /* 0x000ea20008000a00 */
[----:B------:R-:W-:Y:S02]  /*7880*/  R2UR UR42, R67 ;  /* 0x00000000432a72ca */ /* 0x000fe400000e0000 */
[----:B------:R-:W-:Y:S01]  /*7890*/  R2UR UR43, R66 ;  /* 0x00000000422b72ca */ /* 0x000fe200000e0000 */
[----:B------:R-:W-:Y:S01]  /*78a0*/  ULEA UR5, UR50, UR49, 0xc ;  /* 0x0000003132057291 */ /* 0x000fe2000f8e60ff */
[----:B------:R-:W-:Y:S02]  /*78b0*/  R2UR UR44, R64 ;  /* 0x00000000402c72ca */ /* 0x000fe400000e0000 */
[----:B------:R-:W-:Y:S01]  /*78c0*/  R2UR UR45, R65 ;  /* 0x00000000412d72ca */ /* 0x000fe200000e0000 */
[----:B------:R-:W-:Y:S02]  /*78d0*/  UIADD3 UR40, UPT, UPT, UR5, 0x400, URZ ;  /* 0x0000040005287890 */ /* 0x000fe4000fffe0ff */
[----:B--2---:R-:W-:Y:S04]  /*78e0*/  UIADD3 UR4, UP0, UPT, UR6, 0x780, URZ ;  /* 0x0000078006047890 */ /* 0x004fe8000ff1e0ff */
[----:B------:R-:W-:Y:S09]  /*78f0*/  UIADD3.X UR5, UPT, UPT, URZ, UR7, URZ, UP0, !UPT ;  /* 0x00000007ff057290 */ /* 0x000ff200087fe4ff */
[----:B------:R2:W-:Y:S02]  /*7900*/  UTMASTG.5D.IM2COL [UR40], [UR4] ;  /* 0x00000028040073b5 */ /* 0x0005e40008060000 */
[----:B--2---:R0:W-:Y:S02]  /*7910*/  UTMACMDFLUSH ;  /* 0x00000000000079b7 */ /* 0x0041e40000000000 */
.L_x_110:
[----:B------:R-:W-:Y:S05]  /*7920*/  BSYNC.RECONVERGENT B0 ;  /* 0x0000000000007941 */ /* 0x000fea0003800200 */
.L_x_109:
[----:B------:R-:W-:Y:S01]  /*7930*/  UIADD3 UR42, UPT, UPT, UR50, 0x1, URZ ;  /* 0x00000001322a7890 */ /* 0x000fe2000fffe0ff */
[----:B------:R-:W-:Y:S03]  /*7940*/  BSSY.RECONVERGENT B0, `(.L_x_111) ;  /* 0x0000005000007945 */ /* 0x000fe60003800200 */
[----:B------:R-:W-:Y:S04]  /*7950*/  UISETP.NE.AND UP0, UPT, UR42, 0x3, UPT ;  /* 0x000000032a00788c */ /* 0x000fe8000bf05270 */
[----:B------:R-:W-:Y:S01]  /*7960*/  USEL UR40, UR42, URZ, UP0 ;  /* 0x000000ff2a287287 */ /* 0x000fe20008000000 */
[----:B------:R-:W-:Y:S11]  /*7970*/  @P0 BRA `(.L_x_112) ;  /* 0x0000000000040947 */ /* 0x000ff60003800000 */
[----:B------:R-:W-:Y:S04]  /*7980*/  DEPBAR.LE SB0, 0x1 ;  /* 0x000080400000791a */ /* 0x000fe80000000000 */
.L_x_112:
[----:B------:R-:W-:Y:S05]  /*7990*/  BSYNC.RECONVERGENT B0 ;  /* 0x0000000000007941 */ /* 0x000fea0003800200 */
.L_x_111:
[----:B------:R-:W-:Y:S01]  /*79a0*/  BAR.SYNC.DEFER_BLOCKING 0x1, 0x80 ;  /* 0x0042000000007b1d */ /* 0x000fe20000010000 */
[----:B------:R-:W-:Y:S01]  /*79b0*/  ISETP.NE.AND P1, PT, R69, RZ, PT ;  /* 0x000000ff4500720c */ /* 0x000fe20003f25270 */
[----:B------:R-:W-:Y:S01]  /*79c0*/  UISETP.NE.AND UP0, UPT, UR52, URZ, UPT ;  /* 0x000000ff3400728c */ /* 0x000fe2000bf05270 */
[----:B------:R-:W-:Y:S11]  /*79d0*/  LEA R3, R72, UR49, 0x3 ;  /* 0x0000003148037c11 */ /* 0x000ff6000f8e18ff */
[----:B------:R-:W-:Y:S01]  /*79e0*/  @P1 SHF.L.U32 R4, R71, 0x1f, RZ ;  /* 0x0000001f47041819 */ /* 0x000fe200000006ff */
[----:B------:R-:W-:Y:S06]  /*79f0*/  BRA.U !UP0, `(.L_x_113) ;  /* 0x0000000108287547 */ /* 0x000fec000b800000 */
[----:B-1----:R-:W1:Y:S01]  /*7a00*/  S2R R0, SR_CgaCtaId ;  /* 0x0000000000007919 */ /* 0x002e620000008800 */
[----:B------:R-:W-:Y:S05]  /*7a10*/  IMAD.U32 R2, RZ, RZ, UR53 ;  /* 0x00000035ff027e24 */ /* 0x000fea000f8e00ff */
[C---:B------:R-:W-:Y:S01]  /*7a20*/  @P1 LEA R5, R2.reuse, UR49, 0x3 ;  /* 0x0000003102051c11 */ /* 0x040fe2000f8e18ff */
[----:B------:R-:W-:Y:S04]  /*7a30*/  VIADD R2, R2, 0x1 ;  /* 0x0000000102027836 */ /* 0x000fe80000000000 */
[----:B------:R-:W-:Y:S01]  /*7a40*/  @P1 VIADD R5, R5, 0x1b8 ;  /* 0x000001b805051836 */ /* 0x000fe20000000000 */
[C---:B------:R-:W-:Y:S04]  /*7a50*/  ISETP.NE.AND P0, PT, R2.reuse, 0x3, PT ;  /* 0x000000030200780c */ /* 0x040fe80003f05270 */
[----:B------:R-:W-:Y:S04]  /*7a60*/  SEL R2, R2, RZ, P0 ;  /* 0x000000ff02027207 */ /* 0x000fe80000000000 */
[----:B------:R-:W-:Y:S02]  /*7a70*/  R2UR UR53, R2 ;  /* 0x00000000023572ca */ /* 0x000fe400000e0000 */
[----:B-1----:R-:W-:Y:S04]  /*7a80*/  @P1 PRMT R0, R0, 0x654, R5 ;  /* 0x0000065400001816 */ /* 0x002fe80000000005 */
[----:B------:R2:W-:Y:S09]  /*7a90*/  @P1 SYNCS.ARRIVE.TRANS64.RED.A1T0 RZ, [R0+URZ], RZ ;  /* 0x000000ff00ff19a7 */ /* 0x0005f200081004ff */
.L_x_113:
[----:B------:R-:W3:Y:S01]  /*7aa0*/  @P1 SYNCS.PHASECHK.TRANS64.TRYWAIT P0, [R3+URZ+0x1a0], R4 ;  /* 0x0001a004030015a7 */ /* 0x000ee200080011ff */
[----:B------:R-:W-:Y:S01]  /*7ab0*/  BSSY B1, `(.L_x_114) ;  /* 0x0000013000017945 */ /* 0x000fe20003800000 */
[----:B---3--:R-:W-:Y:S03]  /*7ac0*/  @P1 SEL R73, RZ, 0x1, !P0 ;  /* 0x00000001ff491807 */ /* 0x008fe60004000000 */
[----:B------:R-:W-:Y:S05]  /*7ad0*/  @!P1 BRA `(.L_x_115) ;  /* 0x0000000000409947 */ /* 0x000fea0003800000 */
[----:B------:R-:W-:Y:S01]  /*7ae0*/  ISETP.NE.AND P1, PT, R74, RZ, PT ;  /* 0x000000ff4a00720c */ /* 0x000fe20003f25270 */
[----:B------:R-:W-:Y:S01]  /*7af0*/  BSSY B0, `(.L_x_116) ;  /* 0x0000009000007945 */ /* 0x000fe20003800000 */
[----:B------:R-:W-:Y:S11]  /*7b00*/  ISETP.NE.AND P0, PT, R73, RZ, PT ;  /* 0x000000ff4900720c */ /* 0x000ff60003f05270 */
[----:B------:R-:W-:Y:S05]  /*7b10*/  @P1 IMAD R2, R72, 0x800, R49 ;  /* 0x0000080048021824 */ /* 0x000fea00078e0231 */
[----:B------:R-:W-:Y:S05]  /*7b20*/  @P1 LEA R2, R2, UR49, 0x1 ;  /* 0x0000003102021c11 */ /* 0x000fea000f8e08ff */
[----:B-12---:R-:W-:Y:S01]  /*7b30*/  @P1 IMAD.IADD R0, R70, 0x1, R2 ;  /* 0x0000000146001824 */ /* 0x006fe200078e0202 */
[----:B------:R-:W-:Y:S06]  /*7b40*/  @P0 BRA `(.L_x_117) ;  /* 0x00000000000c0947 */ /* 0x000fec0003800000 */
[----:B------:R-:W-:Y:S04]  /*7b50*/  SHF.L.U32 R71, R71, 0x1f, RZ ;  /* 0x0000001f47477819 */ /* 0x000fe800000006ff */
[----:B------:R-:W1:Y:S02]  /*7b60*/  SYNCS.PHASECHK.TRANS64.TRYWAIT P0, [R3+URZ+0x1a0], R71 ;  /* 0x0001a047030075a7 */ /* 0x000e6400080011ff */
[----:B-1----:R-:W-:Y:S05]  /*7b70*/  @!P0 BRA `(.L_x_118) ;  /* 0x0000001c00088947 */ /* 0x002fea0003800000 */
.L_x_117:
[----:B------:R-:W-:Y:S05]  /*7b80*/  BSYNC B0 ;  /* 0x0000000000007941 */ /* 0x000fea0003800000 */
.L_x_116:
[----:B------:R-:W-:Y:S11]  /*7b90*/  ISETP.NE.AND P0, PT, R74, RZ, PT ;  /* 0x000000ff4a00720c */ /* 0x000ff60003f05270 */
[----:B------:R-:W-:Y:S02]  /*7ba0*/  @!UPT UIADD3 URZ, UPT, UPT, URZ, URZ, URZ ;  /* 0x000000fffffff290 */ /* 0x000fe4000fffe0ff */
[----:B------:R-:W-:Y:S05]  /*7bb0*/  @P0 WARPSYNC.ALL ;  /* 0x0000000000000948 */ /* 0x000fea0003800000 */
[----:B------:R3:W4:Y:S04]  /*7bc0*/  @P0 LDSM.16.M88.4 R28, [R2+0x400] ;  /* 0x00040000021c083b */ /* 0x0007280000000200 */
[----:B------:R3:W2:Y:S02]  /*7bd0*/  @P0 LDSM.16.M88.4 R36, [R0+0x400] ;  /* 0x000400000024083b */ /* 0x0006a40000000200 */
.L_x_115:
[----:B------:R-:W-:Y:S05]  /*7be0*/  BSYNC B1 ;  /* 0x0000000000017941 */ /* 0x000fea0003800000 */
.L_x_114:
[----:B-123--:R-:W-:Y:S05]  /*7bf0*/  VIADD R0, R25, 0x20 ;  /* 0x0000002019007836 */ /* 0x00efea0000000000 */
[----:B------:R-:W-:Y:S04]  /*7c00*/  SHF.R.U32.HI R0, RZ, 0x15, R0 ;  /* 0x00000015ff007819 */ /* 0x000fe80000011600 */
[----:B------:R-:W-:Y:S11]  /*7c10*/  LOP3.LUT P0, RZ, R0, 0x3, R52, 0x48, !PT ;  /* 0x0000000300ff7812 */ /* 0x000ff60007804834 */
[----:B------:R-:W-:Y:S02]  /*7c20*/  @!UPT UIADD3 URZ, UPT, UPT, URZ, URZ, URZ ;  /* 0x000000fffffff290 */ /* 0x000fe4000fffe0ff */
[----:B------:R-:W-:Y:S05]  /*7c30*/  @!P0 BRA `(.L_x_119) ;  /* 0x0000000000408947 */ /* 0x000fea0003800000 */
[----:B------:R-:W1:Y:S01]  /*7c40*/  LDCU.64 UR8, c[0x4][0x70] ;  /* 0x01000e00ff0877ac */ /* 0x000e620008000a00 */
[----:B------:R-:W-:Y:S01]  /*7c50*/  MOV R3, 0x0 ;  /* 0x0000000000037802 */ /* 0x000fe20000000f00 */
[----:B------:R-:W-:Y:S02]  /*7c60*/  HFMA2 R12, -RZ, RZ, 0, 5.9604644775390625e-08 ;  /* 0x00000001ff0c7431 */ /* 0x000fe400000001ff */
[----:B------:R-:W-:Y:S02]  /*7c70*/  IMAD.MOV.U32 R8, RZ, RZ, 0x192 ;  /* 0x00000192ff087424 */ /* 0x000fe400078e00ff */
[----:B------:R-:W-:Y:S01]  /*7c80*/  IMAD.MOV.U32 R13, RZ, RZ, RZ ;  /* 0x000000ffff0d7224 */ /* 0x000fe200078e00ff */
[----:B------:R-:W2:Y:S01]  /*7c90*/  LDCU.64 UR6, c[0x4][0x78] ;  /* 0x01000f00ff0677ac */ /* 0x000ea20008000a00 */
[----:B------:R-:W3:Y:S01]  /*7ca0*/  LDC.64 R2, c[0x4][R3] ;  /* 0x0100000003027b82 */ /* 0x000ee20000000a00 */
[----:B------:R-:W5:Y:S01]  /*7cb0*/  LDCU.64 UR4, c[0x4][0x10] ;  /* 0x01000200ff0477ac */ /* 0x000f620008000a00 */
[----:B-1----:R-:W-:Y:S01]  /*7cc0*/  MOV R5, UR9 ;  /* 0x0000000900057c02 */ /* 0x002fe20008000f00 */
[----:B------:R-:W-:Y:S01]  /*7cd0*/  IMAD.U32 R4, RZ, RZ, UR8 ;  /* 0x00000008ff047e24 */ /* 0x000fe2000f8e00ff */
[----:B--2---:R-:W-:Y:S01]  /*7ce0*/  MOV R7, UR7 ;  /* 0x0000000700077c02 */ /* 0x004fe20008000f00 */
[----:B------:R-:W-:Y:S01]  /*7cf0*/  IMAD.U32 R6, RZ, RZ, UR6 ;  /* 0x00000006ff067e24 */ /* 0x000fe2000f8e00ff */
[----:B-----5:R-:W-:Y:S01]  /*7d00*/  MOV R11, UR5 ;  /* 0x00000005000b7c02 */ /* 0x020fe20008000f00 */
[----:B------:R-:W-:Y:S02]  /*7d10*/  IMAD.U32 R10, RZ, RZ, UR4 ;  /* 0x00000004ff0a7e24 */ /* 0x000fe4000f8e00ff */
[----:B------:R-:W-:Y:S07]  /*7d20*/  LEPC R20, `(.L_x_119) ;  /* 0x000000001014794e */ /* 0x000fee0000000000 */
[----:B---34-:R-:W-:Y:S05]  /*7d30*/  CALL.ABS.NOINC R2 ;  /* 0x0000000002007343 */ /* 0x018fea0003c00000 */
.L_x_119:
[----:B------:R-:W-:Y:S01]  /*7d40*/  ISETP.NE.AND P1, PT, R50, RZ, PT ;  /* 0x000000ff3200720c */ /* 0x000fe20003f25270 */
[----:B------:R-:W-:Y:S05]  /*7d50*/  WARPSYNC.ALL ;  /* 0x0000000000007948 */ /* 0x000fea0003800000 */
[----:B------:R-:W-:Y:S01]  /*7d60*/  R2UR UR4, R25 ;  /* 0x00000000190472ca */ /* 0x000fe200000e0000 */
[----:B------:R-:W1:Y:S01]  /*7d70*/  S2UR UR5, SR_CgaCtaId ;  /* 0x00000000000579c3 */ /* 0x000e620000008800 */
[C---:B----4-:R-:W-:Y:S01]  /*7d80*/  SHF.L.U32 R20, R28.reuse, 0x10, RZ ;  /* 0x000000101c147819 */ /* 0x050fe200000006ff */
[----:B------:R-:W-:Y:S01]  /*7d90*/  BSSY.RECONVERGENT B0, `(.L_x_120) ;  /* 0x0000058000007945 */ /* 0x000fe20003800200 */
[----:B------:R-:W-:Y:S02]  /*7da0*/  LOP3.LUT R21, R28, 0xffff0000, RZ, 0xc0, !PT ;  /* 0xffff00001c157812 */ /* 0x000fe400078ec0ff */
[----:B------:R-:W-:Y:S02]  /*7db0*/  SHF.L.U32 R25, R29, 0x10, RZ ;  /* 0x000000101d197819 */ /* 0x000fe400000006ff */
[----:B------:R-:W-:Y:S02]  /*7dc0*/  SHF.L.U32 R28, R30, 0x10, RZ ;  /* 0x000000101e1c7819 */ /* 0x000fe400000006ff */
[C---:B------:R-:W-:Y:S02]  /*7dd0*/  SHF.L.U32 R32, R36.reuse, 0x10, RZ ;  /* 0x0000001024207819 */ /* 0x040fe400000006ff */
[----:B------:R-:W-:Y:S01]  /*7de0*/  LOP3.LUT R33, R36, 0xffff0000, RZ, 0xc0, !PT ;  /* 0xffff000024217812 */ /* 0x000fe200078ec0ff */
[----:B------:R-:W2:Y:S01]  /*7df0*/  LDTM.16dp256bit.x4 R4, tmem[UR4+0x20] ;  /* 0x00002004000479ee */ /* 0x000ea20008120000 */
[----:B------:R-:W-:Y:S01]  /*7e00*/  R2UR UR4, R27 ;  /* 0x000000001b0472ca */ /* 0x000fe200000e0000 */
[----:B------:R-:W-:Y:S01]  /*7e10*/  NOP ;  /* 0x0000000000007918 */ /* 0x000fe20000000000 */
[----:B------:R-:W-:Y:S02]  /*7e20*/  LOP3.LUT R27, R29, 0xffff0000, RZ, 0xc0, !PT ;  /* 0xffff00001d1b7812 */ /* 0x000fe400078ec0ff */
[----:B------:R-:W-:Y:S02]  /*7e30*/  LOP3.LUT R29, R30, 0xffff0000, RZ, 0xc0, !PT ;  /* 0xffff00001e1d7812 */ /* 0x000fe400078ec0ff */
[C---:B------:R-:W-:Y:S02]  /*7e40*/  SHF.L.U32 R30, R31.reuse, 0x10, RZ ;  /* 0x000000101f1e7819 */ /* 0x040fe400000006ff */
[----:B------:R-:W-:Y:S02]  /*7e50*/  LOP3.LUT R31, R31, 0xffff0000, RZ, 0xc0, !PT ;  /* 0xffff00001f1f7812 */ /* 0x000fe400078ec0ff */
[C---:B------:R-:W-:Y:S02]  /*7e60*/  SHF.L.U32 R34, R37.reuse, 0x10, RZ ;  /* 0x0000001025227819 */ /* 0x040fe400000006ff */
[----:B------:R-:W-:Y:S01]  /*7e70*/  LOP3.LUT R35, R37, 0xffff0000, RZ, 0xc0, !PT ;  /* 0xffff000025237812 */ /* 0x000fe200078ec0ff */
[----:B------:R-:W-:Y:S01]  /*7e80*/  UIADD3 UR4, UPT, UPT, UR4, 0x200, URZ ;  /* 0x0000020004047890 */ /* 0x000fe2000fffe0ff */
[C---:B------:R-:W-:Y:S02]  /*7e90*/  SHF.L.U32 R36, R38.reuse, 0x10, RZ ;  /* 0x0000001026247819 */ /* 0x040fe400000006ff */
[----:B------:R-:W-:Y:S02]  /*7ea0*/  LOP3.LUT R37, R38, 0xffff0000, RZ, 0xc0, !PT ;  /* 0xffff000026257812 */ /* 0x000fe400078ec0ff */
[C---:B------:R-:W-:Y:S02]  /*7eb0*/  SHF.L.U32 R38, R39.reuse, 0x10, RZ ;  /* 0x0000001027267819 */ /* 0x040fe400000006ff */
[----:B------:R-:W-:Y:S01]  /*7ec0*/  LOP3.LUT R39, R39, 0xffff0000, RZ, 0xc0, !PT ;  /* 0xffff000027277812 */ /* 0x000fe200078ec0ff */
[C---:B--2---:R-:W-:Y:S01]  /*7ed0*/  FMUL R4, R24.reuse, R4 ;  /* 0x0000000418047220 */ /* 0x044fe20000400000 */
[----:B-1----:R-:W-:Y:S01]  /*7ee0*/  UPRMT UR4, UR5, 0x654, UR4 ;  /* 0x0000065405047896 */ /* 0x002fe20008000004 */
[C---:B------:R-:W-:Y:S01]  /*7ef0*/  FMUL R5, R24.reuse, R5 ;  /* 0x0000000518057220 */ /* 0x040fe20000400000 */
[----:B------:R-:W-:Y:S01]  /*7f00*/  FMUL R6, R24, R6 ;  /* 0x0000000618067220 */ /* 0x000fe20000400000 */
[----:B------:R-:W-:Y:S01]  /*7f10*/  FFMA R4, R26, R20, R4 ;  /* 0x000000141a047223 */ /* 0x000fe20000000004 */
[----:B------:R-:W-:Y:S01]  /*7f20*/  FMUL R7, R24, R7 ;  /* 0x0000000718077220 */ /* 0x000fe20000400000 */
[C---:B------:R-:W-:Y:S01]  /*7f30*/  FFMA R5, R26.reuse, R21, R5 ;  /* 0x000000151a057223 */ /* 0x040fe20000000005 */
[----:B------:R-:W-:Y:S01]  /*7f40*/  FFMA R6, R26, R25, R6 ;  /* 0x000000191a067223 */ /* 0x000fe20000000006 */
[----:B------:R-:W-:Y:S01]  /*7f50*/  FMUL R8, R24, R8 ;  /* 0x0000000818087220 */ /* 0x000fe20000400000 */
[----:B------:R-:W-:Y:S01]  /*7f60*/  FFMA R7, R26, R27, R7 ;  /* 0x0000001b1a077223 */ /* 0x000fe20000000007 */
[----:B------:R-:W-:Y:S01]  /*7f70*/  FMUL R9, R24, R9 ;  /* 0x0000000918097220 */ /* 0x000fe20000400000 */
[----:B------:R-:W-:Y:S01]  /*7f80*/  F2FP.BF16.F32.PACK_AB R4, R5, R4 ;  /* 0x000000040504723e */ /* 0x000fe200000010ff */
[----:B------:R-:W-:Y:S01]  /*7f90*/  SYNCS.ARRIVE.TRANS64.RED.A1T0 RZ, [UR4], RZ ;  /* 0x000000ffffff79a7 */ /* 0x000fe20008100404 */
[C---:B------:R-:W-:Y:S01]  /*7fa0*/  FFMA R8, R26.reuse, R28, R8 ;  /* 0x0000001c1a087223 */ /* 0x040fe20000000008 */
[----:B------:R-:W-:Y:S01]  /*7fb0*/  F2FP.BF16.F32.PACK_AB R5, R7, R6 ;  /* 0x000000060705723e */ /* 0x000fe200000010ff */
[----:B------:R-:W-:Y:S01]  /*7fc0*/  FFMA R9, R26, R29, R9 ;  /* 0x0000001d1a097223 */ /* 0x000fe20000000009 */
[C---:B------:R-:W-:Y:S01]  /*7fd0*/  FMUL R10, R24.reuse, R10 ;  /* 0x0000000a180a7220 */ /* 0x040fe20000400000 */
[C---:B------:R-:W-:Y:S01]  /*7fe0*/  FMUL R11, R24.reuse, R11 ;  /* 0x0000000b180b7220 */ /* 0x040fe20000400000 */
[C---:B------:R-:W-:Y:S01]  /*7ff0*/  FMUL R0, R24.reuse, R12 ;  /* 0x0000000c18007220 */ /* 0x040fe20000400000 */
[----:B------:R-:W-:Y:S01]  /*8000*/  FMUL R2, R24, R13 ;  /* 0x0000000d18027220 */ /* 0x000fe20000400000 */
[----:B------:R-:W-:Y:S01]  /*8010*/  FFMA R10, R26, R30, R10 ;  /* 0x0000001e1a0a7223 */ /* 0x000fe2000000000a */
[----:B------:R-:W-:Y:S01]  /*8020*/  FMUL R3, R24, R14 ;  /* 0x0000000e18037220 */ /* 0x000fe20000400000 */
[----:B------:R-:W-:Y:S01]  /*8030*/  F2FP.BF16.F32.PACK_AB R6, R9, R8 ;  /* 0x000000080906723e */ /* 0x000fe200000010ff */
[----:B------:R-:W-:Y:S01]  /*8040*/  FFMA R11, R26, R31, R11 ;  /* 0x0000001f1a0b7223 */ /* 0x000fe2000000000b */
[C---:B------:R-:W-:Y:S01]  /*8050*/  FMUL R15, R24.reuse, R15 ;  /* 0x0000000f180f7220 */ /* 0x040fe20000400000 */
[----:B------:R-:W-:Y:S01]  /*8060*/  FMUL R12, R24, R16 ;  /* 0x00000010180c7220 */ /* 0x000fe20000400000 */
[----:B------:R-:W-:Y:S01]  /*8070*/  FFMA R0, R26, R32, R0 ;  /* 0x000000201a007223 */ /* 0x000fe20000000000 */
[----:B------:R-:W-:Y:S01]  /*8080*/  MOV R8, UR40 ;  /* 0x0000002800087c02 */ /* 0x000fe20008000f00 */
[----:B------:R-:W-:Y:S01]  /*8090*/  FMUL R13, R24, R17 ;  /* 0x00000011180d7220 */ /* 0x000fe20000400000 */
[----:B------:R-:W-:Y:S01]  /*80a0*/  FFMA R2, R26, R33, R2 ;  /* 0x000000211a027223 */ /* 0x000fe20000000002 */
[----:B------:R-:W-:Y:S01]  /*80b0*/  FMUL R14, R24, R18 ;  /* 0x00000012180e7220 */ /* 0x000fe20000400000 */
[C---:B------:R-:W-:Y:S01]  /*80c0*/  FFMA R3, R26.reuse, R34, R3 ;  /* 0x000000221a037223 */ /* 0x040fe20000000003 */
[----:B------:R-:W-:Y:S01]  /*80d0*/  FFMA R15, R26, R35, R15 ;  /* 0x000000231a0f7223 */ /* 0x000fe2000000000f */
[----:B------:R-:W-:Y:S01]  /*80e0*/  FMUL R19, R24, R19 ;  /* 0x0000001318137220 */ /* 0x000fe20000400000 */
[----:B------:R-:W-:Y:S01]  /*80f0*/  FFMA R12, R26, R36, R12 ;  /* 0x000000241a0c7223 */ /* 0x000fe2000000000c */
[----:B------:R-:W-:Y:S01]  /*8100*/  LEA R8, R8, R49, 0xb ;  /* 0x0000003108087211 */ /* 0x000fe200078e58ff */
        /* <DEDUP_REMOVED lines=24> */
[----:B------:R-:W-:Y:S01]  /*8290*/  R2UR UR12, R64 ;  /* 0x00000000400c72ca */ /* 0x000fe200000e0000 */
[----:B------:R-:W-:Y:S01]  /*82a0*/  UIADD3 UR9, UPT, UPT, UR41, 0x20, URZ ;  /* 0x0000002029097890 */ /* 0x000fe2000fffe0ff */
[----:B------:R-:W-:Y:S01]  /*82b0*/  R2UR UR13, R65 ;  /* 0x00000000410d72ca */ /* 0x000fe200000e0000 */
[----:B------:R-:W-:Y:S02]  /*82c0*/  UIADD3 UR8, UPT, UPT, UR5, 0x400, URZ ;  /* 0x0000040005087890 */ /* 0x000fe4000fffe0ff */
[----:B--2---:R-:W-:Y:S04]  /*82d0*/  UIADD3 UR4, UP0, UPT, UR6, 0x780, URZ ;  /* 0x0000078006047890 */ /* 0x004fe8000ff1e0ff */
[----:B------:R-:W-:Y:S09]  /*82e0*/  UIADD3.X UR5, UPT, UPT, URZ, UR7, URZ, UP0, !UPT ;  /* 0x00000007ff057290 */ /* 0x000ff200087fe4ff */
[----:B------:R2:W-:Y:S02]  /*82f0*/  UTMASTG.5D.IM2COL [UR8], [UR4] ;  /* 0x00000008040073b5 */ /* 0x0005e40008060000 */
[----:B--2---:R0:W-:Y:S02]  /*8300*/  UTMACMDFLUSH ;  /* 0x00000000000079b7 */ /* 0x0041e40000000000 */
.L_x_121:
[----:B------:R-:W-:Y:S05]  /*8310*/  BSYNC.RECONVERGENT B0 ;  /* 0x0000000000007941 */ /* 0x000fea0003800200 */
.L_x_120:
[----:B------:R-:W-:Y:S01]  /*8320*/  UIADD3 UR4, UPT, UPT, UR40, 0x1, URZ ;  /* 0x0000000128047890 */ /* 0x000fe2000fffe0ff */
[----:B------:R-:W-:Y:S03]  /*8330*/  BSSY.RECONVERGENT B0, `(.L_x_122) ;  /* 0x0000008000007945 */ /* 0x000fe60003800200 */
[----:B------:R-:W-:Y:S04]  /*8340*/  UISETP.NE.AND UP0, UPT, UR4, 0x3, UPT ;  /* 0x000000030400788c */ /* 0x000fe8000bf05270 */
[----:B------:R-:W-:Y:S02]  /*8350*/  UISETP.EQ.XOR UP1, UPT, UR42, 0x3, !UP0 ;  /* 0x000000032a00788c */ /* 0x000fe4000c722a70 */
[----:B------:R-:W-:Y:S04]  /*8360*/  USEL UR50, UR4, URZ, UP0 ;  /* 0x000000ff04327287 */ /* 0x000fe80008000000 */
[----:B------:R-:W-:Y:S01]  /*8370*/  PLOP3.LUT P0, PT, PT, PT, UP1, 0x80, 0x8 ;  /* 0x000000000008781c */ /* 0x000fe20003f0f018 */
[----:B------:R-:W-:Y:S01]  /*8380*/  @!UPT UIADD3 URZ, UPT, UPT, URZ, URZ, URZ ;  /* 0x000000fffffff290 */ /* 0x000fe2000fffe0ff */
[----:B------:R-:W-:Y:S11]  /*8390*/  @P1 BRA `(.L_x_123) ;  /* 0x0000000000041947 */ /* 0x000ff60003800000 */
[----:B------:R-:W-:Y:S04]  /*83a0*/  DEPBAR.LE SB0, 0x1 ;  /* 0x000080400000791a */ /* 0x000fe80000000000 */
.L_x_123:
[----:B------:R-:W-:Y:S05]  /*83b0*/  BSYNC.RECONVERGENT B0 ;  /* 0x0000000000007941 */ /* 0x000fea0003800200 */
.L_x_122:
[----:B------:R-:W-:Y:S01]  /*83c0*/  BAR.SYNC.DEFER_BLOCKING 0x1, 0x80 ;  /* 0x0042000000007b1d */ /* 0x000fe20000010000 */
[----:B------:R-:W-:Y:S01]  /*83d0*/  SEL R0, RZ, 0x1, !P0 ;  /* 0x00000001ff007807 */ /* 0x000fe20004000000 */
[----:B------:R-:W-:Y:S01]  /*83e0*/  UISETP.NE.AND UP0, UPT, UR52, -0x2, UPT ;  /* 0xfffffffe3400788c */ /* 0x000fe2000bf05270 */
[----:B------:R-:W-:Y:S02]  /*83f0*/  VIADD R22, R22, 0x1 ;  /* 0x0000000116167836 */ /* 0x000fe40000000000 */
[----:B------:R-:W-:Y:S06]  /*8400*/  LOP3.LUT R48, R48, R0, RZ, 0x3c, !PT ;  /* 0x0000000030307212 */ /* 0x000fec00078e3cff */
[----:B------:R-:W-:Y:S05]  /*8410*/  BRA.U !UP0, `(.L_x_124) ;  /* 0x00000001082c7547 */ /* 0x000fea000b800000 */
[----:B------:R-:W-:Y:S01]  /*8420*/  ISETP.NE.AND P1, PT, R69, RZ, PT ;  /* 0x000000ff4500720c */ /* 0x000fe20003f25270 */
[----:B------:R-:W2:Y:S01]  /*8430*/  S2R R0, SR_CgaCtaId ;  /* 0x0000000000007919 */ /* 0x000ea20000008800 */
[----:B------:R-:W-:Y:S11]  /*8440*/  IMAD.U32 R2, RZ, RZ, UR53 ;  /* 0x00000035ff027e24 */ /* 0x000ff6000f8e00ff */
[C---:B------:R-:W-:Y:S01]  /*8450*/  @P1 LEA R3, R2.reuse, UR49, 0x3 ;  /* 0x0000003102031c11 */ /* 0x040fe2000f8e18ff */
[----:B------:R-:W-:Y:S04]  /*8460*/  VIADD R2, R2, 0x1 ;  /* 0x0000000102027836 */ /* 0x000fe80000000000 */
[----:B------:R-:W-:Y:S01]  /*8470*/  @P1 VIADD R3, R3, 0x1b8 ;  /* 0x000001b803031836 */ /* 0x000fe20000000000 */
[C---:B------:R-:W-:Y:S04]  /*8480*/  ISETP.NE.AND P0, PT, R2.reuse, 0x3, PT ;  /* 0x000000030200780c */ /* 0x040fe80003f05270 */
[----:B------:R-:W-:Y:S04]  /*8490*/  SEL R2, R2, RZ, P0 ;  /* 0x000000ff02027207 */ /* 0x000fe80000000000 */
[----:B------:R-:W-:Y:S02]  /*84a0*/  R2UR UR53, R2 ;  /* 0x00000000023572ca */ /* 0x000fe400000e0000 */
[----:B--2---:R-:W-:Y:S04]  /*84b0*/  @P1 PRMT R0, R0, 0x654, R3 ;  /* 0x0000065400001816 */ /* 0x004fe80000000003 */
[----:B------:R2:W-:Y:S09]  /*84c0*/  @P1 SYNCS.ARRIVE.TRANS64.RED.A1T0 RZ, [R0+URZ], RZ ;  /* 0x000000ff00ff19a7 */ /* 0x0005f200081004ff */
.L_x_124:
[----:B------:R-:W-:Y:S01]  /*84d0*/  R2UR UR5, R44 ;  /* 0x000000002c0572ca */ /* 0x000fe200000e0000 */
[----:B------:R-:W-:Y:S01]  /*84e0*/  UISETP.NE.AND UP0, UPT, UR60, URZ, UPT ;  /* 0x000000ff3c00728c */ /* 0x000fe2000bf05270 */
[----:B------:R-:W-:Y:S01]  /*84f0*/  R2UR UR4, R45 ;  /* 0x000000002d0472ca */ /* 0x000fe200000e0000 */
[----:B-1----:R-:W-:Y:S01]  /*8500*/  IMAD.MOV.U32 R16, RZ, RZ, R62 ;  /* 0x000000ffff107224 */ /* 0x002fe200078e003e */
[----:B------:R-:W-:Y:S01]  /*8510*/  ISETP.NE.AND P0, PT, R22, 0x2, PT ;  /* 0x000000021600780c */ /* 0x000fe20003f05270 */
[----:B------:R-:W-:Y:S01]  /*8520*/  UIADD3 UR52, UPT, UPT, UR52, 0x2, URZ ;  /* 0x0000000234347890 */ /* 0x000fe2000fffe0ff */
[----:B------:R-:W-:Y:S02]  /*8530*/  LOP3.LUT R46, R46, 0x1, RZ, 0x3c, !PT ;  /* 0x000000012e2e7812 */ /* 0x000fe400078e3cff */
[----:B--2---:R-:W-:Y:S02]  /*8540*/  SEL R0, RZ, 0x1, P0 ;  /* 0x00000001ff007807 */ /* 0x004fe40000000000 */
[----:B------:R-:W-:Y:S02]  /*8550*/  SEL R22, R22, RZ, P0 ;  /* 0x000000ff16167207 */ /* 0x000fe40000000000 */
[----:B------:R-:W-:Y:S01]  /*8560*/  LOP3.LUT R47, R47, R0, RZ, 0x3c, !PT ;  /* 0x000000002f2f7212 */ /* 0x000fe200078e3cff */
[----:B------:R-:W-:Y:S02]  /*8570*/  UIADD3 UR22, UPT, UPT, UR36, UR5, URZ ;  /* 0x0000000524167290 */ /* 0x000fe4000fffe0ff */
[----:B------:R-:W-:Y:S01]  /*8580*/  UIADD3 UR51, UPT, UPT, UR37, UR4, URZ ;  /* 0x0000000425337290 */ /* 0x000fe2000fffe0ff */
[----:B------:R-:W-:Y:S11]  /*8590*/  BRA.U UP0, `(.L_x_125) ;  /* 0xffffffdd00107547 */ /* 0x000ff6000b83ffff */
[----:B------:R-:W-:-:S13]  /*85a0*/  ISETP.NE.AND P1, PT, R61, RZ, PT ;  /* 0x000000ff3d00720c */ /* 0x000fda0003f25270 */
[----:B------:R-:W-:Y:S05]  /*85b0*/  @!P1 BRA `(.L_x_126) ;  /* 0x0000000000489947 */ /* 0x000fea0003800000 */
[----:B------:R-:W1:Y:S02]  /*85c0*/  LDCU.64 UR4, c[0x0][0x990] ;  /* 0x00013200ff0477ac */ /* 0x000e640008000a00 */
[----:B-1----:R-:W-:-:S04]  /*85d0*/  UISETP.NE.U32.AND UP0, UPT, UR4, URZ, UPT ;  /* 0x000000ff0400728c */ /* 0x002fc8000bf05070 */
[----:B------:R-:W-:-:S09]  /*85e0*/  UISETP.NE.AND.EX UP0, UPT, UR5, URZ, UPT, UP0 ;  /* 0x000000ff0500728c */ /* 0x000fd2000bf05300 */
[----:B------:R-:W-:Y:S05]  /*85f0*/  BRA.U UP0, `(.L_x_127) ;  /* 0x00000001000c7547 */ /* 0x000fea000b800000 */
[----:B------:R-:W-:-:S13]  /*8600*/  FSETP.NEU.AND P0, PT, R26, RZ, PT ;  /* 0x000000ff1a00720b */ /* 0x000fda0003f0d000 */
[----:B------:R-:W-:Y:S05]  /*8610*/  @!P0 EXIT ;  /* 0x000000000000894d */ /* 0x000fea0003800000 */
[----:B------:R-:W-:Y:S05]  /*8620*/  BRA `(.L_x_126) ;  /* 0x00000000002c7947 */ /* 0x000fea0003800000 */
.L_x_127:
[----:B------:R-:W-:Y:S01]  /*8630*/  ISETP.NE.AND P0, PT, R68, RZ, PT ;  /* 0x000000ff4400720c */ /* 0x000fe20003f05270 */
[----:B------:R-:W-:-:S12]  /*8640*/  BSSY.RECONVERGENT B0, `(.L_x_126) ;  /* 0x0000009000007945 */ /* 0x000fd80003800200 */
[----:B------:R-:W-:Y:S05]  /*8650*/  @P0 BRA `(.L_x_128) ;  /* 0x0000000000140947 */ /* 0x000fea0003800000 */
[----:B------:R-:W1:Y:S02]  /*8660*/  LDCU.64 UR4, c[0x0][0x988] ;  /* 0x00013100ff0477ac */ /* 0x000e640008000a00 */
[----:B-1----:R-:W-:-:S04]  /*8670*/  ISETP.NE.U32.AND P0, PT, RZ, UR4, PT ;  /* 0x00000004ff007c0c */ /* 0x002fc8000bf05070 */
[----:B------:R-:W-:-:S13]  /*8680*/  ISETP.NE.AND.EX P0, PT, RZ, UR5, PT, P0 ;  /* 0x00000005ff007c0c */ /* 0x000fda000bf05300 */
[----:B------:R-:W-:Y:S05]  /*8690*/  @!P0 EXIT ;  /* 0x000000000000894d */ /* 0x000fea0003800000 */
[----:B------:R-:W-:Y:S05]  /*86a0*/  BRA `(.L_x_129) ;  /* 0x0000000000087947 */ /* 0x000fea0003800000 */
.L_x_128:
[----:B------:R-:W-:-:S13]  /*86b0*/  FSETP.NEU.AND P0, PT, R26, RZ, PT ;  /* 0x000000ff1a00720b */ /* 0x000fda0003f0d000 */
[----:B------:R-:W-:Y:S05]  /*86c0*/  @!P0 EXIT ;  /* 0x000000000000894d */ /* 0x000fea0003800000 */
.L_x_129:
[----:B------:R-:W-:Y:S05]  /*86d0*/  BSYNC.RECONVERGENT B0 ;  /* 0x0000000000007941 */ /* 0x000fea0003800200 */
.L_x_126:
[----:B------:R-:W1:Y:S01]  /*86e0*/  S2UR UR5, SR_CgaCtaId ;  /* 0x00000000000579c3 */ /* 0x000e620000008800 */
[----:B------:R-:W-:Y:S01]  /*86f0*/  ULEA UR4, UR53, UR49, 0x3 ;  /* 0x0000003135047291 */ /* 0x000fe2000f8e18ff */
[----:B------:R-:W-:-:S04]  /*8700*/  DEPBAR.LE SB0, 0x0 ;  /* 0x000080000000791a */ /* 0x000fc80000000000 */
[----:B------:R-:W-:-:S04]  /*8710*/  UIADD3 UR4, UPT, UPT, UR4, 0x1b8, URZ ;  /* 0x000001b804047890 */ /* 0x000fc8000fffe0ff */
[----:B-1----:R-:W-:-:S09]  /*8720*/  UPRMT UR4, UR5, 0x654, UR4 ;  /* 0x0000065405047896 */ /* 0x002fd20008000004 */
[----:B------:R-:W-:Y:S01]  /*8730*/  SYNCS.ARRIVE.TRANS64.RED.A1T0 RZ, [UR4], RZ ;  /* 0x000000ffffff79a7 */ /* 0x000fe20008100404 */
[----:B------:R-:W-:Y:S05]  /*8740*/  EXIT ;  /* 0x000000000000794d */ /* 0x000fea0003800000 */
.L_x_20:
[----:B------:R-:W-:Y:S07]  /*8750*/  MOV R0, UR9 ;  /* 0x0000000900007c02 */ /* 0x000fee0008000f00 */
.L_x_130:
[----:B--2---:R2:W3:Y:S02]  /*8760*/  SYNCS.PHASECHK.TRANS64.TRYWAIT P0, [R0+URZ+0xd0], R4 ;  /* 0x0000d004000075a7 */ /* 0x0044e400080011ff */
[----:B---3--:R-:W-:Y:S05]  /*8770*/  @!P0 NANOSLEEP.SYNCS 0x989680 ;  /* 0x009896800000895d */ /* 0x008fea0003900000 */
[----:B------:R-:W3:Y:S02]  /*8780*/  @!P0 SYNCS.PHASECHK.TRANS64 P0, [R0+URZ+0xd0], R4 ;  /* 0x0000d004000085a7 */ /* 0x000ee400080010ff */
[----:B---3--:R-:W-:Y:S05]  /*8790*/  @!P0 BRA `(.L_x_130) ;  /* 0xfffffffc00f08947 */ /* 0x008fea000383ffff */
[----:B------:R-:W-:Y:S05]  /*87a0*/  BRA `(.L_x_19) ;  /* 0xffffff9000ec7947 */ /* 0x000fea000383ffff */
.L_x_26:
[----:B------:R-:W-:Y:S07]  /*87b0*/  MOV R0, UR9 ;  /* 0x0000000900007c02 */ /* 0x000fee0008000f00 */
.L_x_131:
[----:B--2---:R2:W4:Y:S02]  /*87c0*/  SYNCS.PHASECHK.TRANS64.TRYWAIT P0, [R0+URZ+0xd0], R4 ;  /* 0x0000d004000075a7 */ /* 0x00452400080011ff */
[----:B----4-:R-:W-:Y:S05]  /*87d0*/  @!P0 NANOSLEEP.SYNCS 0x989680 ;  /* 0x009896800000895d */ /* 0x010fea0003900000 */
[----:B------:R-:W4:Y:S02]  /*87e0*/  @!P0 SYNCS.PHASECHK.TRANS64 P0, [R0+URZ+0xd0], R4 ;  /* 0x0000d004000085a7 */ /* 0x000f2400080010ff */
[----:B----4-:R-:W-:Y:S05]  /*87f0*/  @!P0 BRA `(.L_x_131) ;  /* 0xfffffffc00f08947 */ /* 0x010fea000383ffff */
[----:B------:R-:W-:Y:S05]  /*8800*/  BRA `(.L_x_25) ;  /* 0xffffff9800787947 */ /* 0x000fea000383ffff */
.L_x_30:
[----:B-1----:R-:W-:-:S07]  /*8810*/  MOV R0, UR36 ;  /* 0x0000002400007c02 */ /* 0x002fce0008000f00 */
.L_x_132:
[----:B-1----:R1:W2:Y:S02]  /*8820*/  SYNCS.PHASECHK.TRANS64.TRYWAIT P0, [R0+URZ+0x1e0], R3 ;  /* 0x0001e003000075a7 */ /* 0x0022a400080011ff */
[----:B--2---:R-:W-:Y:S05]  /*8830*/  @!P0 NANOSLEEP.SYNCS 0x989680 ;  /* 0x009896800000895d */ /* 0x004fea0003900000 */
[----:B------:R-:W2:Y:S02]  /*8840*/  @!P0 SYNCS.PHASECHK.TRANS64 P0, [R0+URZ+0x1e0], R3 ;  /* 0x0001e003000085a7 */ /* 0x000ea400080010ff */
[----:B--2---:R-:W-:Y:S05]  /*8850*/  @!P0 BRA `(.L_x_132) ;  /* 0xfffffffc00f08947 */ /* 0x004fea000383ffff */
[----:B------:R-:W-:Y:S05]  /*8860*/  BRA `(.L_x_133) ;  /* 0xffffff9c00447947 */ /* 0x000fea000383ffff */
.L_x_34:
[----:B------:R-:W-:-:S07]  /*8870*/  MOV R0, UR4 ;  /* 0x0000000400007c02 */ /* 0x000fce0008000f00 */
.L_x_134:
[----:B-1----:R1:W2:Y:S02]  /*8880*/  SYNCS.PHASECHK.TRANS64.TRYWAIT P0, [R0+URZ], R2 ;  /* 0x00000002000075a7 */ /* 0x0022a400080011ff */
[----:B--2---:R-:W-:Y:S05]  /*8890*/  @!P0 NANOSLEEP.SYNCS 0x989680 ;  /* 0x009896800000895d */ /* 0x004fea0003900000 */
[----:B------:R-:W2:Y:S02]  /*88a0*/  @!P0 SYNCS.PHASECHK.TRANS64 P0, [R0+URZ], R2 ;  /* 0x00000002000085a7 */ /* 0x000ea400080010ff */
[----:B--2---:R-:W-:Y:S05]  /*88b0*/  @!P0 BRA `(.L_x_134) ;  /* 0xfffffffc00f08947 */ /* 0x004fea000383ffff */
[----:B------:R-:W-:Y:S05]  /*88c0*/  BRA `(.L_x_135) ;  /* 0xffffffa000dc7947 */ /* 0x000fea000383ffff */
.L_x_35:
[----:B------:R-:W-:-:S07]  /*88d0*/  MOV R0, UR5 ;  /* 0x0000000500007c02 */ /* 0x000fce0008000f00 */
.L_x_136:
[----:B-1----:R1:W2:Y:S02]  /*88e0*/  SYNCS.PHASECHK.TRANS64.TRYWAIT P0, [R0+URZ], R2 ;  /* 0x00000002000075a7 */ /* 0x0022a400080011ff */
[----:B--2---:R-:W-:Y:S05]  /*88f0*/  @!P0 NANOSLEEP.SYNCS 0x989680 ;  /* 0x009896800000895d */ /* 0x004fea0003900000 */
[----:B------:R-:W2:Y:S02]  /*8900*/  @!P0 SYNCS.PHASECHK.TRANS64 P0, [R0+URZ], R2 ;  /* 0x00000002000085a7 */ /* 0x000ea400080010ff */
[----:B--2---:R-:W-:Y:S05]  /*8910*/  @!P0 BRA `(.L_x_136) ;  /* 0xfffffffc00f08947 */ /* 0x004fea000383ffff */
[----:B------:R-:W-:Y:S05]  /*8920*/  BRA `(.L_x_137) ;  /* 0xffffffa000ec7947 */ /* 0x000fea000383ffff */
.L_x_36:
[----:B------:R-:W-:-:S07]  /*8930*/  MOV R0, UR5 ;  /* 0x0000000500007c02 */ /* 0x000fce0008000f00 */
.L_x_138:
[----:B-1----:R1:W2:Y:S02]  /*8940*/  SYNCS.PHASECHK.TRANS64.TRYWAIT P0, [R0+URZ], R2 ;  /* 0x00000002000075a7 */ /* 0x0022a400080011ff */
[----:B--2---:R-:W-:Y:S05]  /*8950*/  @!P0 NANOSLEEP.SYNCS 0x989680 ;  /* 0x009896800000895d */ /* 0x004fea0003900000 */
[----:B------:R-:W2:Y:S02]  /*8960*/  @!P0 SYNCS.PHASECHK.TRANS64 P0, [R0+URZ], R2 ;  /* 0x00000002000085a7 */ /* 0x000ea400080010ff */
[----:B--2---:R-:W-:Y:S05]  /*8970*/  @!P0 BRA `(.L_x_138) ;  /* 0xfffffffc00f08947 */ /* 0x004fea000383ffff */
[----:B------:R-:W-:Y:S05]  /*8980*/  BRA `(.L_x_139) ;  /* 0xffffffa000fc7947 */ /* 0x000fea000383ffff */
.L_x_37:
[----:B------:R-:W-:-:S07]  /*8990*/  MOV R0, UR5 ;  /* 0x0000000500007c02 */ /* 0x000fce0008000f00 */
.L_x_140:
[----:B-1----:R1:W2:Y:S02]  /*89a0*/  SYNCS.PHASECHK.TRANS64.TRYWAIT P0, [R0+URZ], R2 ;  /* 0x00000002000075a7 */ /* 0x0022a400080011ff */
[----:B--2---:R-:W-:Y:S05]  /*89b0*/  @!P0 NANOSLEEP.SYNCS 0x989680 ;  /* 0x009896800000895d */ /* 0x004fea0003900000 */
[----:B------:R-:W2:Y:S02]  /*89c0*/  @!P0 SYNCS.PHASECHK.TRANS64 P0, [R0+URZ], R2 ;  /* 0x00000002000085a7 */ /* 0x000ea400080010ff */
[----:B--2---:R-:W-:Y:S05]  /*89d0*/  @!P0 BRA `(.L_x_140) ;  /* 0xfffffffc00f08947 */ /* 0x004fea000383ffff */
[----:B------:R-:W-:Y:S05]  /*89e0*/  BRA `(.L_x_141) ;  /* 0xffffffa4000c7947 */ /* 0x000fea000383ffff */
.L_x_38:
[----:B------:R-:W-:-:S07]  /*89f0*/  MOV R0, UR5 ;  /* 0x0000000500007c02 */ /* 0x000fce0008000f00 */
.L_x_142:
[----:B-1----:R1:W2:Y:S02]  /*8a00*/  SYNCS.PHASECHK.TRANS64.TRYWAIT P0, [R0+URZ], R2 ;  /* 0x00000002000075a7 */ /* 0x0022a400080011ff */
[----:B--2---:R-:W-:Y:S05]  /*8a10*/  @!P0 NANOSLEEP.SYNCS 0x989680 ;  /* 0x009896800000895d */ /* 0x004fea0003900000 */
[----:B------:R-:W2:Y:S02]  /*8a20*/  @!P0 SYNCS.PHASECHK.TRANS64 P0, [R0+URZ], R2 ;  /* 0x00000002000085a7 */ /* 0x000ea400080010ff */
[----:B--2---:R-:W-:Y:S05]  /*8a30*/  @!P0 BRA `(.L_x_142) ;  /* 0xfffffffc00f08947 */ /* 0x004fea000383ffff */
[----:B------:R-:W-:Y:S05]  /*8a40*/  BRA `(.L_x_143) ;  /* 0xffffffa4001c7947 */ /* 0x000fea000383ffff */
.L_x_39:
[----:B------:R-:W-:-:S07]  /*8a50*/  MOV R0, UR5 ;  /* 0x0000000500007c02 */ /* 0x000fce0008000f00 */
.L_x_144:
[----:B-1----:R1:W2:Y:S02]  /*8a60*/  SYNCS.PHASECHK.TRANS64.TRYWAIT P0, [R0+URZ], R2 ;  /* 0x00000002000075a7 */ /* 0x0022a400080011ff */
[----:B--2---:R-:W-:Y:S05]  /*8a70*/  @!P0 NANOSLEEP.SYNCS 0x989680 ;  /* 0x009896800000895d */ /* 0x004fea0003900000 */
[----:B------:R-:W2:Y:S02]  /*8a80*/  @!P0 SYNCS.PHASECHK.TRANS64 P0, [R0+URZ], R2 ;  /* 0x00000002000085a7 */ /* 0x000ea400080010ff */
[----:B--2---:R-:W-:Y:S05]  /*8a90*/  @!P0 BRA `(.L_x_144) ;  /* 0xfffffffc00f08947 */ /* 0x004fea000383ffff */
[----:B------:R-:W-:Y:S05]  /*8aa0*/  BRA `(.L_x_145) ;  /* 0xffffffa4002c7947 */ /* 0x000fea000383ffff */
.L_x_40:
[----:B------:R-:W-:-:S07]  /*8ab0*/  MOV R0, UR5 ;  /* 0x0000000500007c02 */ /* 0x000fce0008000f00 */
.L_x_146:
[----:B-1----:R1:W2:Y:S02]  /*8ac0*/  SYNCS.PHASECHK.TRANS64.TRYWAIT P0, [R0+URZ], R2 ;  /* 0x00000002000075a7 */ /* 0x0022a400080011ff */
[----:B--2---:R-:W-:Y:S05]  /*8ad0*/  @!P0 NANOSLEEP.SYNCS 0x989680 ;  /* 0x009896800000895d */ /* 0x004fea0003900000 */
[----:B------:R-:W2:Y:S02]  /*8ae0*/  @!P0 SYNCS.PHASECHK.TRANS64 P0, [R0+URZ], R2 ;  /* 0x00000002000085a7 */ /* 0x000ea400080010ff */
[----:B--2---:R-:W-:Y:S05]  /*8af0*/  @!P0 BRA `(.L_x_146) ;  /* 0xfffffffc00f08947 */ /* 0x004fea000383ffff */
[----:B------:R-:W-:Y:S05]  /*8b00*/  BRA `(.L_x_147) ;  /* 0xffffffa4003c7947 */ /* 0x000fea000383ffff */
.L_x_41:
[----:B------:R-:W-:-:S07]  /*8b10*/  MOV R0, UR5 ;  /* 0x0000000500007c02 */ /* 0x000fce0008000f00 */
.L_x_148:
[----:B-1----:R1:W2:Y:S02]  /*8b20*/  SYNCS.PHASECHK.TRANS64.TRYWAIT P0, [R0+URZ], R2 ;  /* 0x00000002000075a7 */ /* 0x0022a400080011ff */
[----:B--2---:R-:W-:Y:S05]  /*8b30*/  @!P0 NANOSLEEP.SYNCS 0x989680 ;  /* 0x009896800000895d */ /* 0x004fea0003900000 */
[----:B------:R-:W2:Y:S02]  /*8b40*/  @!P0 SYNCS.PHASECHK.TRANS64 P0, [R0+URZ], R2 ;  /* 0x00000002000085a7 */ /* 0x000ea400080010ff */
[----:B--2---:R-:W-:Y:S05]  /*8b50*/  @!P0 BRA `(.L_x_148) ;  /* 0xfffffffc00f08947 */ /* 0x004fea000383ffff */
[----:B------:R-:W-:Y:S05]  /*8b60*/  BRA `(.L_x_149) ;  /* 0xffffffa4004c7947 */ /* 0x000fea000383ffff */
.L_x_42:
[----:B------:R-:W-:-:S07]  /*8b70*/  MOV R0, UR5 ;  /* 0x0000000500007c02 */ /* 0x000fce0008000f00 */
.L_x_150:
[----:B-1----:R1:W2:Y:S02]  /*8b80*/  SYNCS.PHASECHK.TRANS64.TRYWAIT P0, [R0+URZ], R2 ;  /* 0x00000002000075a7 */ /* 0x0022a400080011ff */
[----:B--2---:R-:W-:Y:S05]  /*8b90*/  @!P0 NANOSLEEP.SYNCS 0x989680 ;  /* 0x009896800000895d */ /* 0x004fea0003900000 */
[----:B------:R-:W2:Y:S02]  /*8ba0*/  @!P0 SYNCS.PHASECHK.TRANS64 P0, [R0+URZ], R2 ;  /* 0x00000002000085a7 */ /* 0x000ea400080010ff */
[----:B--2---:R-:W-:Y:S05]  /*8bb0*/  @!P0 BRA `(.L_x_150) ;  /* 0xfffffffc00f08947 */ /* 0x004fea000383ffff */
[----:B------:R-:W-:Y:S05]  /*8bc0*/  BRA `(.L_x_151) ;  /* 0xffffffa4005c7947 */ /* 0x000fea000383ffff */
.L_x_43:
[----:B------:R-:W-:-:S07]  /*8bd0*/  MOV R0, UR5 ;  /* 0x0000000500007c02 */ /* 0x000fce0008000f00 */
.L_x_152:
[----:B-1----:R1:W2:Y:S02]  /*8be0*/  SYNCS.PHASECHK.TRANS64.TRYWAIT P0, [R0+URZ], R2 ;  /* 0x00000002000075a7 */ /* 0x0022a400080011ff */
[----:B--2---:R-:W-:Y:S05]  /*8bf0*/  @!P0 NANOSLEEP.SYNCS 0x989680 ;  /* 0x009896800000895d */ /* 0x004fea0003900000 */
[----:B------:R-:W2:Y:S02]  /*8c00*/  @!P0 SYNCS.PHASECHK.TRANS64 P0, [R0+URZ], R2 ;  /* 0x00000002000085a7 */ /* 0x000ea400080010ff */
[----:B--2---:R-:W-:Y:S05]  /*8c10*/  @!P0 BRA `(.L_x_152) ;  /* 0xfffffffc00f08947 */ /* 0x004fea000383ffff */
[----:B------:R-:W-:Y:S05]  /*8c20*/  BRA `(.L_x_153) ;  /* 0xffffffa4006c7947 */ /* 0x000fea000383ffff */
.L_x_44:
[----:B------:R-:W-:-:S07]  /*8c30*/  MOV R0, UR5 ;  /* 0x0000000500007c02 */ /* 0x000fce0008000f00 */
.L_x_154:
[----:B-1----:R1:W2:Y:S02]  /*8c40*/  SYNCS.PHASECHK.TRANS64.TRYWAIT P0, [R0+URZ], R2 ;  /* 0x00000002000075a7 */ /* 0x0022a400080011ff */
[----:B--2---:R-:W-:Y:S05]  /*8c50*/  @!P0 NANOSLEEP.SYNCS 0x989680 ;  /* 0x009896800000895d */ /* 0x004fea0003900000 */
[----:B------:R-:W2:Y:S02]  /*8c60*/  @!P0 SYNCS.PHASECHK.TRANS64 P0, [R0+URZ], R2 ;  /* 0x00000002000085a7 */ /* 0x000ea400080010ff */
[----:B--2---:R-:W-:Y:S05]  /*8c70*/  @!P0 BRA `(.L_x_154) ;  /* 0xfffffffc00f08947 */ /* 0x004fea000383ffff */
[----:B------:R-:W-:Y:S05]  /*8c80*/  BRA `(.L_x_155) ;  /* 0xffffffa4007c7947 */ /* 0x000fea000383ffff */
.L_x_45:
[----:B------:R-:W-:-:S07]  /*8c90*/  MOV R0, UR5 ;  /* 0x0000000500007c02 */ /* 0x000fce0008000f00 */
.L_x_156:
[----:B-1----:R1:W2:Y:S02]  /*8ca0*/  SYNCS.PHASECHK.TRANS64.TRYWAIT P0, [R0+URZ], R2 ;  /* 0x00000002000075a7 */ /* 0x0022a400080011ff */
[----:B--2---:R-:W-:Y:S05]  /*8cb0*/  @!P0 NANOSLEEP.SYNCS 0x989680 ;  /* 0x009896800000895d */ /* 0x004fea0003900000 */
[----:B------:R-:W2:Y:S02]  /*8cc0*/  @!P0 SYNCS.PHASECHK.TRANS64 P0, [R0+URZ], R2 ;  /* 0x00000002000085a7 */ /* 0x000ea400080010ff */
[----:B--2---:R-:W-:Y:S05]  /*8cd0*/  @!P0 BRA `(.L_x_156) ;  /* 0xfffffffc00f08947 */ /* 0x004fea000383ffff */
[----:B------:R-:W-:Y:S05]  /*8ce0*/  BRA `(.L_x_157) ;  /* 0xffffffa4008c7947 */ /* 0x000fea000383ffff */
.L_x_46:
[----:B------:R-:W-:-:S07]  /*8cf0*/  MOV R0, UR5 ;  /* 0x0000000500007c02 */ /* 0x000fce0008000f00 */
.L_x_158:
[----:B-1----:R1:W2:Y:S02]  /*8d00*/  SYNCS.PHASECHK.TRANS64.TRYWAIT P0, [R0+URZ], R2 ;  /* 0x00000002000075a7 */ /* 0x0022a400080011ff */
[----:B--2---:R-:W-:Y:S05]  /*8d10*/  @!P0 NANOSLEEP.SYNCS 0x989680 ;  /* 0x009896800000895d */ /* 0x004fea0003900000 */
[----:B------:R-:W2:Y:S02]  /*8d20*/  @!P0 SYNCS.PHASECHK.TRANS64 P0, [R0+URZ], R2 ;  /* 0x00000002000085a7 */ /* 0x000ea400080010ff */
[----:B--2---:R-:W-:Y:S05]  /*8d30*/  @!P0 BRA `(.L_x_158) ;  /* 0xfffffffc00f08947 */ /* 0x004fea000383ffff */
[----:B------:R-:W-:Y:S05]  /*8d40*/  BRA `(.L_x_159) ;  /* 0xffffffa4009c7947 */ /* 0x000fea000383ffff */
.L_x_47:
[----:B------:R-:W-:-:S07]  /*8d50*/  MOV R0, UR5 ;  /* 0x0000000500007c02 */ /* 0x000fce0008000f00 */
.L_x_160:
[----:B-1----:R1:W2:Y:S02]  /*8d60*/  SYNCS.PHASECHK.TRANS64.TRYWAIT P0, [R0+URZ], R2 ;  /* 0x00000002000075a7 */ /* 0x0022a400080011ff */
[----:B--2---:R-:W-:Y:S05]  /*8d70*/  @!P0 NANOSLEEP.SYNCS 0x989680 ;  /* 0x009896800000895d */ /* 0x004fea0003900000 */
[----:B------:R-:W2:Y:S02]  /*8d80*/  @!P0 SYNCS.PHASECHK.TRANS64 P0, [R0+URZ], R2 ;  /* 0x00000002000085a7 */ /* 0x000ea400080010ff */
[----:B--2---:R-:W-:Y:S05]  /*8d90*/  @!P0 BRA `(.L_x_160) ;  /* 0xfffffffc00f08947 */ /* 0x004fea000383ffff */
[----:B------:R-:W-:Y:S05]  /*8da0*/  BRA `(.L_x_161) ;  /* 0xffffffa400ac7947 */ /* 0x000fea000383ffff */
.L_x_48:
[----:B------:R-:W-:-:S07]  /*8db0*/  MOV R0, UR5 ;  /* 0x0000000500007c02 */ /* 0x000fce0008000f00 */
.L_x_162:
[----:B-1----:R1:W2:Y:S02]  /*8dc0*/  SYNCS.PHASECHK.TRANS64.TRYWAIT P0, [R0+URZ], R2 ;  /* 0x00000002000075a7 */ /* 0x0022a400080011ff */
[----:B--2---:R-:W-:Y:S05]  /*8dd0*/  @!P0 NANOSLEEP.SYNCS 0x989680 ;  /* 0x009896800000895d */ /* 0x004fea0003900000 */
[----:B------:R-:W2:Y:S02]  /*8de0*/  @!P0 SYNCS.PHASECHK.TRANS64 P0, [R0+URZ], R2 ;  /* 0x00000002000085a7 */ /* 0x000ea400080010ff */
[----:B--2---:R-:W-:Y:S05]  /*8df0*/  @!P0 BRA `(.L_x_162) ;  /* 0xfffffffc00f08947 */ /* 0x004fea000383ffff */
[----:B------:R-:W-:Y:S05]  /*8e00*/  BRA `(.L_x_163) ;  /* 0xffffffa400bc7947 */ /* 0x000fea000383ffff */
.L_x_49:
[----:B------:R-:W-:-:S07]  /*8e10*/  MOV R0, UR5 ;  /* 0x0000000500007c02 */ /* 0x000fce0008000f00 */
.L_x_164:
[----:B-1----:R1:W2:Y:S02]  /*8e20*/  SYNCS.PHASECHK.TRANS64.TRYWAIT P0, [R0+URZ], R2 ;  /* 0x00000002000075a7 */ /* 0x0022a400080011ff */
[----:B--2---:R-:W-:Y:S05]  /*8e30*/  @!P0 NANOSLEEP.SYNCS 0x989680 ;  /* 0x009896800000895d */ /* 0x004fea0003900000 */
[----:B------:R-:W2:Y:S02]  /*8e40*/  @!P0 SYNCS.PHASECHK.TRANS64 P0, [R0+URZ], R2 ;  /* 0x00000002000085a7 */ /* 0x000ea400080010ff */
[----:B--2---:R-:W-:Y:S05]  /*8e50*/  @!P0 BRA `(.L_x_164) ;  /* 0xfffffffc00f08947 */ /* 0x004fea000383ffff */
[----:B------:R-:W-:Y:S05]  /*8e60*/  BRA `(.L_x_165) ;  /* 0xffffffa400cc7947 */ /* 0x000fea000383ffff */
.L_x_50:
[----:B------:R-:W-:-:S07]  /*8e70*/  MOV R0, UR5 ;  /* 0x0000000500007c02 */ /* 0x000fce0008000f00 */
.L_x_166:
[----:B-1----:R1:W2:Y:S02]  /*8e80*/  SYNCS.PHASECHK.TRANS64.TRYWAIT P0, [R0+URZ], R2 ;  /* 0x00000002000075a7 */ /* 0x0022a400080011ff */
[----:B--2---:R-:W-:Y:S05]  /*8e90*/  @!P0 NANOSLEEP.SYNCS 0x989680 ;  /* 0x009896800000895d */ /* 0x004fea0003900000 */
[----:B------:R-:W2:Y:S02]  /*8ea0*/  @!P0 SYNCS.PHASECHK.TRANS64 P0, [R0+URZ], R2 ;  /* 0x00000002000085a7 */ /* 0x000ea400080010ff */
[----:B--2---:R-:W-:Y:S05]  /*8eb0*/  @!P0 BRA `(.L_x_166) ;  /* 0xfffffffc00f08947 */ /* 0x004fea000383ffff */
[----:B------:R-:W-:Y:S05]  /*8ec0*/  BRA `(.L_x_167) ;  /* 0xffffffa400dc7947 */ /* 0x000fea000383ffff */
.L_x_51:
[----:B------:R-:W-:-:S07]  /*8ed0*/  MOV R0, UR5 ;  /* 0x0000000500007c02 */ /* 0x000fce0008000f00 */
.L_x_168:
[----:B-1----:R1:W2:Y:S02]  /*8ee0*/  SYNCS.PHASECHK.TRANS64.TRYWAIT P0, [R0+URZ], R2 ;  /* 0x00000002000075a7 */ /* 0x0022a400080011ff */
[----:B--2---:R-:W-:Y:S05]  /*8ef0*/  @!P0 NANOSLEEP.SYNCS 0x989680 ;  /* 0x009896800000895d */ /* 0x004fea0003900000 */
[----:B------:R-:W2:Y:S02]  /*8f00*/  @!P0 SYNCS.PHASECHK.TRANS64 P0, [R0+URZ], R2 ;  /* 0x00000002000085a7 */ /* 0x000ea400080010ff */
[----:B--2---:R-:W-:Y:S05]  /*8f10*/  @!P0 BRA `(.L_x_168) ;  /* 0xfffffffc00f08947 */ /* 0x004fea000383ffff */
[----:B------:R-:W-:Y:S05]  /*8f20*/  BRA `(.L_x_169) ;  /* 0xffffffa400ec7947 */ /* 0x000fea000383ffff */
.L_x_52:
[----:B------:R-:W-:-:S07]  /*8f30*/  MOV R0, UR5 ;  /* 0x0000000500007c02 */ /* 0x000fce0008000f00 */
.L_x_170:
[----:B-1----:R1:W2:Y:S02]  /*8f40*/  SYNCS.PHASECHK.TRANS64.TRYWAIT P0, [R0+URZ], R2 ;  /* 0x00000002000075a7 */ /* 0x0022a400080011ff */
[----:B--2---:R-:W-:Y:S05]  /*8f50*/  @!P0 NANOSLEEP.SYNCS 0x989680 ;  /* 0x009896800000895d */ /* 0x004fea0003900000 */
[----:B------:R-:W2:Y:S02]  /*8f60*/  @!P0 SYNCS.PHASECHK.TRANS64 P0, [R0+URZ], R2 ;  /* 0x00000002000085a7 */ /* 0x000ea400080010ff */
[----:B--2---:R-:W-:Y:S05]  /*8f70*/  @!P0 BRA `(.L_x_170) ;  /* 0xfffffffc00f08947 */ /* 0x004fea000383ffff */
[----:B------:R-:W-:Y:S05]  /*8f80*/  BRA `(.L_x_171) ;  /* 0xffffffa400fc7947 */ /* 0x000fea000383ffff */
.L_x_53:
[----:B------:R-:W-:-:S07]  /*8f90*/  MOV R0, UR5 ;  /* 0x0000000500007c02 */ /* 0x000fce0008000f00 */
.L_x_172:
[----:B-1----:R1:W2:Y:S02]  /*8fa0*/  SYNCS.PHASECHK.TRANS64.TRYWAIT P0, [R0+URZ], R2 ;  /* 0x00000002000075a7 */ /* 0x0022a400080011ff */
[----:B--2---:R-:W-:Y:S05]  /*8fb0*/  @!P0 NANOSLEEP.SYNCS 0x989680 ;  /* 0x009896800000895d */ /* 0x004fea0003900000 */
[----:B------:R-:W2:Y:S02]  /*8fc0*/  @!P0 SYNCS.PHASECHK.TRANS64 P0, [R0+URZ], R2 ;  /* 0x00000002000085a7 */ /* 0x000ea400080010ff */
[----:B--2---:R-:W-:Y:S05]  /*8fd0*/  @!P0 BRA `(.L_x_172) ;  /* 0xfffffffc00f08947 */ /* 0x004fea000383ffff */
[----:B------:R-:W-:Y:S05]  /*8fe0*/  BRA `(.L_x_173) ;  /* 0xffffffa8000c7947 */ /* 0x000fea000383ffff */
.L_x_54:
[----:B------:R-:W-:-:S07]  /*8ff0*/  MOV R0, UR5 ;  /* 0x0000000500007c02 */ /* 0x000fce0008000f00 */
.L_x_174:
[----:B-1----:R1:W2:Y:S02]  /*9000*/  SYNCS.PHASECHK.TRANS64.TRYWAIT P0, [R0+URZ], R2 ;  /* 0x00000002000075a7 */ /* 0x0022a400080011ff */
[----:B--2---:R-:W-:Y:S05]  /*9010*/  @!P0 NANOSLEEP.SYNCS 0x989680 ;  /* 0x009896800000895d */ /* 0x004fea0003900000 */
[----:B------:R-:W2:Y:S02]  /*9020*/  @!P0 SYNCS.PHASECHK.TRANS64 P0, [R0+URZ], R2 ;  /* 0x00000002000085a7 */ /* 0x000ea400080010ff */
[----:B--2---:R-:W-:Y:S05]  /*9030*/  @!P0 BRA `(.L_x_174) ;  /* 0xfffffffc00f08947 */ /* 0x004fea000383ffff */
[----:B------:R-:W-:Y:S05]  /*9040*/  BRA `(.L_x_175) ;  /* 0xffffffa8001c7947 */ /* 0x000fea000383ffff */
.L_x_55:
[----:B------:R-:W-:-:S07]  /*9050*/  MOV R0, UR5 ;  /* 0x0000000500007c02 */ /* 0x000fce0008000f00 */
.L_x_176:
[----:B-1----:R1:W2:Y:S02]  /*9060*/  SYNCS.PHASECHK.TRANS64.TRYWAIT P0, [R0+URZ], R2 ;  /* 0x00000002000075a7 */ /* 0x0022a400080011ff */
[----:B--2---:R-:W-:Y:S05]  /*9070*/  @!P0 NANOSLEEP.SYNCS 0x989680 ;  /* 0x009896800000895d */ /* 0x004fea0003900000 */
[----:B------:R-:W2:Y:S02]  /*9080*/  @!P0 SYNCS.PHASECHK.TRANS64 P0, [R0+URZ], R2 ;  /* 0x00000002000085a7 */ /* 0x000ea400080010ff */
[----:B--2---:R-:W-:Y:S05]  /*9090*/  @!P0 BRA `(.L_x_176) ;  /* 0xfffffffc00f08947 */ /* 0x004fea000383ffff */
[----:B------:R-:W-:Y:S05]  /*90a0*/  BRA `(.L_x_177) ;  /* 0xffffffa8002c7947 */ /* 0x000fea000383ffff */
.L_x_56:
[----:B------:R-:W-:-:S07]  /*90b0*/  MOV R0, UR5 ;  /* 0x0000000500007c02 */ /* 0x000fce0008000f00 */
.L_x_178:
[----:B-1----:R1:W2:Y:S02]  /*90c0*/  SYNCS.PHASECHK.TRANS64.TRYWAIT P0, [R0+URZ], R2 ;  /* 0x00000002000075a7 */ /* 0x0022a400080011ff */
[----:B--2---:R-:W-:Y:S05]  /*90d0*/  @!P0 NANOSLEEP.SYNCS 0x989680 ;  /* 0x009896800000895d */ /* 0x004fea0003900000 */
[----:B------:R-:W2:Y:S02]  /*90e0*/  @!P0 SYNCS.PHASECHK.TRANS64 P0, [R0+URZ], R2 ;  /* 0x00000002000085a7 */ /* 0x000ea400080010ff */
[----:B--2---:R-:W-:Y:S05]  /*90f0*/  @!P0 BRA `(.L_x_178) ;  /* 0xfffffffc00f08947 */ /* 0x004fea000383ffff */
[----:B------:R-:W-:Y:S05]  /*9100*/  BRA `(.L_x_179) ;  /* 0xffffffa8003c7947 */ /* 0x000fea000383ffff */
.L_x_57:
[----:B------:R-:W-:-:S07]  /*9110*/  MOV R0, UR5 ;  /* 0x0000000500007c02 */ /* 0x000fce0008000f00 */
.L_x_180:
[----:B-1----:R1:W2:Y:S02]  /*9120*/  SYNCS.PHASECHK.TRANS64.TRYWAIT P0, [R0+URZ], R2 ;  /* 0x00000002000075a7 */ /* 0x0022a400080011ff */
[----:B--2---:R-:W-:Y:S05]  /*9130*/  @!P0 NANOSLEEP.SYNCS 0x989680 ;  /* 0x009896800000895d */ /* 0x004fea0003900000 */
[----:B------:R-:W2:Y:S02]  /*9140*/  @!P0 SYNCS.PHASECHK.TRANS64 P0, [R0+URZ], R2 ;  /* 0x00000002000085a7 */ /* 0x000ea400080010ff */
[----:B--2---:R-:W-:Y:S05]  /*9150*/  @!P0 BRA `(.L_x_180) ;  /* 0xfffffffc00f08947 */ /* 0x004fea000383ffff */
[----:B------:R-:W-:Y:S05]  /*9160*/  BRA `(.L_x_181) ;  /* 0xffffffa8004c7947 */ /* 0x000fea000383ffff */
.L_x_58:
[----:B------:R-:W-:-:S07]  /*9170*/  MOV R0, UR5 ;  /* 0x0000000500007c02 */ /* 0x000fce0008000f00 */
.L_x_182:
[----:B-1----:R1:W2:Y:S02]  /*9180*/  SYNCS.PHASECHK.TRANS64.TRYWAIT P0, [R0+URZ], R2 ;  /* 0x00000002000075a7 */ /* 0x0022a400080011ff */
[----:B--2---:R-:W-:Y:S05]  /*9190*/  @!P0 NANOSLEEP.SYNCS 0x989680 ;  /* 0x009896800000895d */ /* 0x004fea0003900000 */
[----:B------:R-:W2:Y:S02]  /*91a0*/  @!P0 SYNCS.PHASECHK.TRANS64 P0, [R0+URZ], R2 ;  /* 0x00000002000085a7 */ /* 0x000ea400080010ff */
[----:B--2---:R-:W-:Y:S05]  /*91b0*/  @!P0 BRA `(.L_x_182) ;  /* 0xfffffffc00f08947 */ /* 0x004fea000383ffff */
[----:B------:R-:W-:Y:S05]  /*91c0*/  BRA `(.L_x_183) ;  /* 0xffffffa8005c7947 */ /* 0x000fea000383ffff */
.L_x_61:
[----:B------:R-:W-:-:S07]  /*91d0*/  MOV R4, UR4 ;  /* 0x0000000400047c02 */ /* 0x000fce0008000f00 */
.L_x_184:
[----:B--2---:R2:W3:Y:S02]  /*91e0*/  SYNCS.PHASECHK.TRANS64.TRYWAIT P1, [R4+URZ+0x1e8], R6 ;  /* 0x0001e806040075a7 */ /* 0x0044e400080211ff */
[----:B---3--:R-:W-:Y:S05]  /*91f0*/  @!P1 NANOSLEEP.SYNCS 0x989680 ;  /* 0x009896800000995d */ /* 0x008fea0003900000 */
[----:B------:R-:W3:Y:S02]  /*9200*/  @!P1 SYNCS.PHASECHK.TRANS64 P1, [R4+URZ+0x1e8], R6 ;  /* 0x0001e806040095a7 */ /* 0x000ee400080210ff */
[----:B---3--:R-:W-:Y:S05]  /*9210*/  @!P1 BRA `(.L_x_184) ;  /* 0xfffffffc00f09947 */ /* 0x008fea000383ffff */
[----:B------:R-:W-:Y:S05]  /*9220*/  BRA `(.L_x_185) ;  /* 0xffffffa800cc7947 */ /* 0x000fea000383ffff */
.L_x_62:
[----:B--2---:R-:W-:-:S07]  /*9230*/  MOV R4, UR4 ;  /* 0x0000000400047c02 */ /* 0x004fce0008000f00 */
.L_x_186:
[----:B--2---:R2:W3:Y:S02]  /*9240*/  SYNCS.PHASECHK.TRANS64.TRYWAIT P1, [R4+URZ+0x1e0], R5 ;  /* 0x0001e005040075a7 */ /* 0x0044e400080211ff */
[----:B---3--:R-:W-:Y:S05]  /*9250*/  @!P1 NANOSLEEP.SYNCS 0x989680 ;  /* 0x009896800000995d */ /* 0x008fea0003900000 */
[----:B------:R-:W3:Y:S02]  /*9260*/  @!P1 SYNCS.PHASECHK.TRANS64 P1, [R4+URZ+0x1e0], R5 ;  /* 0x0001e005040095a7 */ /* 0x000ee400080210ff */
[----:B---3--:R-:W-:Y:S05]  /*9270*/  @!P1 BRA `(.L_x_186) ;  /* 0xfffffffc00f09947 */ /* 0x008fea000383ffff */
[----:B------:R-:W-:Y:S05]  /*9280*/  BRA `(.L_x_187) ;  /* 0xffffffa800d47947 */ /* 0x000fea000383ffff */
.L_x_70:
[----:B------:R-:W-:-:S07]  /*9290*/  MOV R0, UR18 ;  /* 0x0000001200007c02 */ /* 0x000fce0008000f00 */
.L_x_188:
[----:B-1----:R1:W2:Y:S02]  /*92a0*/  SYNCS.PHASECHK.TRANS64.TRYWAIT P0, [R0+URZ+0x1e0], R4 ;  /* 0x0001e004000075a7 */ /* 0x0022a400080011ff */
[----:B--2---:R-:W-:Y:S05]  /*92b0*/  @!P0 NANOSLEEP.SYNCS 0x989680 ;  /* 0x009896800000895d */ /* 0x004fea0003900000 */
[----:B------:R-:W2:Y:S02]  /*92c0*/  @!P0 SYNCS.PHASECHK.TRANS64 P0, [R0+URZ+0x1e0], R4 ;  /* 0x0001e004000085a7 */ /* 0x000ea400080010ff */
[----:B--2---:R-:W-:Y:S05]  /*92d0*/  @!P0 BRA `(.L_x_188) ;  /* 0xfffffffc00f08947 */ /* 0x004fea000383ffff */
[----:B------:R-:W-:Y:S05]  /*92e0*/  BRA `(.L_x_189) ;  /* 0xffffffb000507947 */ /* 0x000fea000383ffff */
.L_x_71:
[----:B------:R-:W-:-:S07]  /*92f0*/  MOV R4, UR22 ;  /* 0x0000001600047c02 */ /* 0x000fce0008000f00 */
.L_x_190:
[----:B-1----:R1:W2:Y:S02]  /*9300*/  SYNCS.PHASECHK.TRANS64.TRYWAIT P0, [R4+URZ+0x200], R0 ;  /* 0x00020000040075a7 */ /* 0x0022a400080011ff */
[----:B--2---:R-:W-:Y:S05]  /*9310*/  @!P0 NANOSLEEP.SYNCS 0x989680 ;  /* 0x009896800000895d */ /* 0x004fea0003900000 */
[----:B------:R-:W2:Y:S02]  /*9320*/  @!P0 SYNCS.PHASECHK.TRANS64 P0, [R4+URZ+0x200], R0 ;  /* 0x00020000040085a7 */ /* 0x000ea400080010ff */
[----:B--2---:R-:W-:Y:S05]  /*9330*/  @!P0 BRA `(.L_x_190) ;  /* 0xfffffffc00f08947 */ /* 0x004fea000383ffff */
[----:B------:R-:W-:Y:S05]  /*9340*/  BRA `(.L_x_191) ;  /* 0xffffffb0006c7947 */ /* 0x000fea000383ffff */
.L_x_74:
[----:B-1----:R-:W-:Y:S07]  /*9350*/  MOV R0, UR16 ;  /* 0x0000001000007c02 */ /* 0x002fee0008000f00 */
.L_x_192:
[----:B-1----:R1:W2:Y:S02]  /*9360*/  SYNCS.PHASECHK.TRANS64.TRYWAIT P0, [R0+URZ], R5 ;  /* 0x00000005000075a7 */ /* 0x0022a400080011ff */
[----:B--2---:R-:W-:Y:S05]  /*9370*/  @!P0 NANOSLEEP.SYNCS 0x989680 ;  /* 0x009896800000895d */ /* 0x004fea0003900000 */
[----:B------:R-:W2:Y:S02]  /*9380*/  @!P0 SYNCS.PHASECHK.TRANS64 P0, [R0+URZ], R5 ;  /* 0x00000005000085a7 */ /* 0x000ea400080010ff */
[----:B--2---:R-:W-:Y:S05]  /*9390*/  @!P0 BRA `(.L_x_192) ;  /* 0xfffffffc00f08947 */ /* 0x004fea000383ffff */
[----:B------:R-:W-:Y:S05]  /*93a0*/  BRA `(.L_x_73) ;  /* 0xffffffb000907947 */ /* 0x000fea000383ffff */
.L_x_77:
[----:B------:R-:W-:-:S07]  /*93b0*/  MOV R0, UR4 ;  /* 0x0000000400007c02 */ /* 0x000fce0008000f00 */
.L_x_193:
[----:B-1----:R1:W3:Y:S02]  /*93c0*/  SYNCS.PHASECHK.TRANS64.TRYWAIT P0, [R0+URZ], R2 ;  /* 0x00000002000075a7 */ /* 0x0022e400080011ff */
[----:B---3--:R-:W-:Y:S05]  /*93d0*/  @!P0 NANOSLEEP.SYNCS 0x989680 ;  /* 0x009896800000895d */ /* 0x008fea0003900000 */
[----:B------:R-:W3:Y:S02]  /*93e0*/  @!P0 SYNCS.PHASECHK.TRANS64 P0, [R0+URZ], R2 ;  /* 0x00000002000085a7 */ /* 0x000ee400080010ff */
[----:B---3--:R-:W-:Y:S05]  /*93f0*/  @!P0 BRA `(.L_x_193) ;  /* 0xfffffffc00f08947 */ /* 0x008fea000383ffff */
[----:B------:R-:W-:Y:S05]  /*9400*/  BRA `(.L_x_194) ;  /* 0xffffffb4005c7947 */ /* 0x000fea000383ffff */
.L_x_78:
[----:B------:R-:W-:-:S07]  /*9410*/  MOV R0, UR4 ;  /* 0x0000000400007c02 */ /* 0x000fce0008000f00 */
.L_x_195:
[----:B-1----:R1:W2:Y:S02]  /*9420*/  SYNCS.PHASECHK.TRANS64.TRYWAIT P0, [R0+URZ], R2 ;  /* 0x00000002000075a7 */ /* 0x0022a400080011ff */
[----:B--2---:R-:W-:Y:S05]  /*9430*/  @!P0 NANOSLEEP.SYNCS 0x989680 ;  /* 0x009896800000895d */ /* 0x004fea0003900000 */
[----:B------:R-:W2:Y:S02]  /*9440*/  @!P0 SYNCS.PHASECHK.TRANS64 P0, [R0+URZ], R2 ;  /* 0x00000002000085a7 */ /* 0x000ea400080010ff */
[----:B--2---:R-:W-:Y:S05]  /*9450*/  @!P0 BRA `(.L_x_195) ;  /* 0xfffffffc00f08947 */ /* 0x004fea000383ffff */
[----:B------:R-:W-:Y:S05]  /*9460*/  BRA `(.L_x_196) ;  /* 0xffffffb400687947 */ /* 0x000fea000383ffff */
.L_x_83:
[----:B------:R-:W-:Y:S07]  /*9470*/  MOV R0, UR24 ;  /* 0x0000001800007c02 */ /* 0x000fee0008000f00 */
.L_x_197:
[----:B--2---:R2:W4:Y:S02]  /*9480*/  SYNCS.PHASECHK.TRANS64.TRYWAIT P0, [R0+URZ+0x1e0], R4 ;  /* 0x0001e004000075a7 */ /* 0x00452400080011ff */
[----:B----4-:R-:W-:Y:S05]  /*9490*/  @!P0 NANOSLEEP.SYNCS 0x989680 ;  /* 0x009896800000895d */ /* 0x010fea0003900000 */
[----:B------:R-:W4:Y:S02]  /*94a0*/  @!P0 SYNCS.PHASECHK.TRANS64 P0, [R0+URZ+0x1e0], R4 ;  /* 0x0001e004000085a7 */ /* 0x000f2400080010ff */
[----:B----4-:R-:W-:Y:S05]  /*94b0*/  @!P0 BRA `(.L_x_197) ;  /* 0xfffffffc00f08947 */ /* 0x010fea000383ffff */
[----:B------:R-:W-:Y:S05]  /*94c0*/  BRA `(.L_x_198) ;  /* 0xffffffb800a47947 */ /* 0x000fea000383ffff */
.L_x_86:
[----:B------:R-:W-:Y:S07]  /*94d0*/  MOV R0, UR24 ;  /* 0x0000001800007c02 */ /* 0x000fee0008000f00 */
.L_x_199:
[----:B--2---:R2:W4:Y:S02]  /*94e0*/  SYNCS.PHASECHK.TRANS64.TRYWAIT P3, [R0+URZ+0x1d8], R8 ;  /* 0x0001d808000075a7 */ /* 0x00452400080611ff */
[----:B----4-:R-:W-:Y:S05]  /*94f0*/  @!P3 NANOSLEEP.SYNCS 0x989680 ;  /* 0x009896800000b95d */ /* 0x010fea0003900000 */
[----:B------:R-:W4:Y:S02]  /*9500*/  @!P3 SYNCS.PHASECHK.TRANS64 P3, [R0+URZ+0x1d8], R8 ;  /* 0x0001d8080000b5a7 */ /* 0x000f2400080610ff */
[----:B----4-:R-:W-:Y:S05]  /*9510*/  @!P3 BRA `(.L_x_199) ;  /* 0xfffffffc00f0b947 */ /* 0x010fea000383ffff */
[----:B------:R-:W-:Y:S05]  /*9520*/  BRA `(.L_x_85) ;  /* 0xffffffc000007947 */ /* 0x000fea000383ffff */
.L_x_89:
[----:B------:R-:W-:Y:S07]  /*9530*/  MOV R8, UR7 ;  /* 0x0000000700087c02 */ /* 0x000fee0008000f00 */
.L_x_200:
[----:B-1----:R1:W2:Y:S02]  /*9540*/  SYNCS.PHASECHK.TRANS64.TRYWAIT P1, [R8+URZ+0x1b8], R14 ;  /* 0x0001b80e080075a7 */ /* 0x0022a400080211ff */
[----:B--2---:R-:W-:Y:S05]  /*9550*/  @!P1 NANOSLEEP.SYNCS 0x989680 ;  /* 0x009896800000995d */ /* 0x004fea0003900000 */
[----:B------:R-:W2:Y:S02]  /*9560*/  @!P1 SYNCS.PHASECHK.TRANS64 P1, [R8+URZ+0x1b8], R14 ;  /* 0x0001b80e080095a7 */ /* 0x000ea400080210ff */
[----:B--2---:R-:W-:Y:S05]  /*9570*/  @!P1 BRA `(.L_x_200) ;  /* 0xfffffffc00f09947 */ /* 0x004fea000383ffff */
[----:B------:R-:W-:Y:S05]  /*9580*/  BRA `(.L_x_201) ;  /* 0xffffffc000b47947 */ /* 0x000fea000383ffff */
.L_x_90:
[----:B------:R-:W-:Y:S07]  /*9590*/  MOV R0, UR4 ;  /* 0x0000000400007c02 */ /* 0x000fee0008000f00 */
.L_x_202:
[----:B-1----:R1:W2:Y:S02]  /*95a0*/  SYNCS.PHASECHK.TRANS64.TRYWAIT P0, [R0+URZ+0x1b8], R8 ;  /* 0x0001b808000075a7 */ /* 0x0022a400080011ff */
[----:B--2---:R-:W-:Y:S05]  /*95b0*/  @!P0 NANOSLEEP.SYNCS 0x989680 ;  /* 0x009896800000895d */ /* 0x004fea0003900000 */
[----:B------:R-:W2:Y:S02]  /*95c0*/  @!P0 SYNCS.PHASECHK.TRANS64 P0, [R0+URZ+0x1b8], R8 ;  /* 0x0001b808000085a7 */ /* 0x000ea400080010ff */
[----:B--2---:R-:W-:Y:S05]  /*95d0*/  @!P0 BRA `(.L_x_202) ;  /* 0xfffffffc00f08947 */ /* 0x004fea000383ffff */
[----:B------:R-:W-:Y:S05]  /*95e0*/  BRA `(.L_x_203) ;  /* 0xffffffc400207947 */ /* 0x000fea000383ffff */
.L_x_92:
[----:B------:R-:W-:-:S07]  /*95f0*/  MOV R0, UR4 ;  /* 0x0000000400007c02 */ /* 0x000fce0008000f00 */
.L_x_204:
[----:B-1----:R1:W4:Y:S02]  /*9600*/  SYNCS.PHASECHK.TRANS64.TRYWAIT P0, [R0+URZ], R2 ;  /* 0x00000002000075a7 */ /* 0x00232400080011ff */
[----:B----4-:R-:W-:Y:S05]  /*9610*/  @!P0 NANOSLEEP.SYNCS 0x989680 ;  /* 0x009896800000895d */ /* 0x010fea0003900000 */
[----:B------:R-:W4:Y:S02]  /*9620*/  @!P0 SYNCS.PHASECHK.TRANS64 P0, [R0+URZ], R2 ;  /* 0x00000002000085a7 */ /* 0x000f2400080010ff */
[----:B----4-:R-:W-:Y:S05]  /*9630*/  @!P0 BRA `(.L_x_204) ;  /* 0xfffffffc00f08947 */ /* 0x010fea000383ffff */
[----:B------:R-:W-:Y:S05]  /*9640*/  BRA `(.L_x_205) ;  /* 0xffffffc400a87947 */ /* 0x000fea000383ffff */
.L_x_93:
[----:B-1----:R1:W4:Y:S02]  /*9650*/  SYNCS.PHASECHK.TRANS64.TRYWAIT P0, [R2+URZ], R3 ;  /* 0x00000003020075a7 */ /* 0x00232400080011ff */
[----:B----4-:R-:W-:Y:S05]  /*9660*/  @!P0 NANOSLEEP.SYNCS 0x989680 ;  /* 0x009896800000895d */ /* 0x010fea0003900000 */
[----:B------:R-:W4:Y:S02]  /*9670*/  @!P0 SYNCS.PHASECHK.TRANS64 P0, [R2+URZ], R3 ;  /* 0x00000003020085a7 */ /* 0x000f2400080010ff */
[----:B----4-:R-:W-:Y:S05]  /*9680*/  @!P0 BRA `(.L_x_93) ;  /* 0xfffffffc00f08947 */ /* 0x010fea000383ffff */
[----:B------:R-:W-:Y:S05]  /*9690*/  BRA `(.L_x_206) ;  /* 0xffffffc400d47947 */ /* 0x000fea000383ffff */
.L_x_95:
[----:B------:R-:W-:Y:S07]  /*96a0*/  MOV R0, UR49 ;  /* 0x0000003100007c02 */ /* 0x000fee0008000f00 */
.L_x_207:
[----:B-1----:R1:W2:Y:S02]  /*96b0*/  SYNCS.PHASECHK.TRANS64.TRYWAIT P0, [R0+URZ+0x1e0], R2 ;  /* 0x0001e002000075a7 */ /* 0x0022a400080011ff */
[----:B--2---:R-:W-:Y:S05]  /*96c0*/  @!P0 NANOSLEEP.SYNCS 0x989680 ;  /* 0x009896800000895d */ /* 0x004fea0003900000 */
[----:B------:R-:W2:Y:S02]  /*96d0*/  @!P0 SYNCS.PHASECHK.TRANS64 P0, [R0+URZ+0x1e0], R2 ;  /* 0x0001e002000085a7 */ /* 0x000ea400080010ff */
[----:B--2---:R-:W-:Y:S05]  /*96e0*/  @!P0 BRA `(.L_x_207) ;  /* 0xfffffffc00f08947 */ /* 0x004fea000383ffff */
[----:B------:R-:W-:Y:S05]  /*96f0*/  BRA `(.L_x_208) ;  /* 0xffffffc800c47947 */ /* 0x000fea000383ffff */
.L_x_105:
[----:B-1----:R1:W2:Y:S02]  /*9700*/  SYNCS.PHASECHK.TRANS64.TRYWAIT P1, [R0+URZ+0x1a0], R4 ;  /* 0x0001a004000075a7 */ /* 0x0022a400080211ff */
[----:B--2---:R-:W-:Y:S05]  /*9710*/  @!P1 NANOSLEEP.SYNCS 0x989680 ;  /* 0x009896800000995d */ /* 0x004fea0003900000 */
[----:B------:R-:W2:Y:S02]  /*9720*/  @!P1 SYNCS.PHASECHK.TRANS64 P1, [R0+URZ+0x1a0], R4 ;  /* 0x0001a004000095a7 */ /* 0x000ea400080210ff */
[----:B--2---:R-:W-:Y:S05]  /*9730*/  @!P1 BRA `(.L_x_105) ;  /* 0xfffffffc00f09947 */ /* 0x004fea000383ffff */
[----:B------:R-:W-:Y:S05]  /*9740*/  BRA `(.L_x_104) ;  /* 0xffffffd8006c7947 */ /* 0x000fea000383ffff */
.L_x_107:
[----:B-1----:R1:W4:Y:S02]  /*9750*/  SYNCS.PHASECHK.TRANS64.TRYWAIT P0, [R27+URZ+0x1f0], R3 ;  /* 0x0001f0031b0075a7 */ /* 0x00232400080011ff */
[----:B----4-:R-:W-:Y:S05]  /*9760*/  @!P0 NANOSLEEP.SYNCS 0x989680 ;  /* 0x009896800000895d */ /* 0x010fea0003900000 */
[----:B------:R-:W4:Y:S02]  /*9770*/  @!P0 SYNCS.PHASECHK.TRANS64 P0, [R27+URZ+0x1f0], R3 ;  /* 0x0001f0031b0085a7 */ /* 0x000f2400080010ff */
[----:B----4-:R-:W-:Y:S05]  /*9780*/  @!P0 BRA `(.L_x_107) ;  /* 0xfffffffc00f08947 */ /* 0x010fea000383ffff */
[----:B------:R-:W-:Y:S05]  /*9790*/  BRA `(.L_x_106) ;  /* 0xffffffd800c07947 */ /* 0x000fea000383ffff */
.L_x_118:
[----:B-1----:R1:W2:Y:S02]  /*97a0*/  SYNCS.PHASECHK.TRANS64.TRYWAIT P0, [R3+URZ+0x1a0], R71 ;  /* 0x0001a047030075a7 */ /* 0x0022a400080011ff */
[----:B--2---:R-:W-:Y:S05]  /*97b0*/  @!P0 NANOSLEEP.SYNCS 0x989680 ;  /* 0x009896800000895d */ /* 0x004fea0003900000 */
[----:B------:R-:W2:Y:S02]  /*97c0*/  @!P0 SYNCS.PHASECHK.TRANS64 P0, [R3+URZ+0x1a0], R71 ;  /* 0x0001a047030085a7 */ /* 0x000ea400080010ff */
[----:B--2---:R-:W-:Y:S05]  /*97d0*/  @!P0 BRA `(.L_x_118) ;  /* 0xfffffffc00f08947 */ /* 0x004fea000383ffff */
[----:B------:R-:W-:Y:S05]  /*97e0*/  BRA `(.L_x_117) ;  /* 0xffffffe000e47947 */ /* 0x000fea000383ffff */
        .weak           $__internal_0_$__cuda_sm10x_tcgen05_guardrail_trap_col_being_dealloced_not_returned_by_alloc
        .type           $__internal_0_$__cuda_sm10x_tcgen05_guardrail_trap_col_being_dealloced_not_returned_by_alloc,@function
        .size           $__internal_0_$__cuda_sm10x_tcgen05_guardrail_trap_col_being_dealloced_not_returned_by_alloc,($__internal_1_$__cuda_sm10x_tcgen05_guardrail_trap_phase_invalid_during_alloc - $__internal_0_$__cuda_sm10x_tcgen05_guardrail_trap_col_being_dealloced_not_returned_by_alloc)
$__internal_0_$__cuda_sm10x_tcgen05_guardrail_trap_col_being_dealloced_not_returned_by_alloc:
[----:B------:R-:W-:Y:S05]  /*97f0*/  BPT.TRAP 0x1 ;  /* 0x000000040000795c */ /* 0x000fea0000300000 */
[----:B------:R-:W-:-:S04]  /*9800*/  MOV R3, 0x0 ;  /* 0x0000000000037802 */ /* 0x000fc80000000f00 */
[----:B------:R-:W-:Y:S05]  /*9810*/  RET.REL.NODEC R2 `(_ZN7cutlass13device_kernelINS_4conv6kernel13ConvUniversalINS1_16ConvProblemShapeILNS1_8OperatorE0ELi3EEENS1_10collective14CollectiveConvINS1_47MainloopSm100TmaUmmaWarpSpecializedImplicitGemmILS5_0ELi26ELi3ELi1ELi2EN4cute5tupleIJNSA_1CILi1EEESD_SD_EEEEENSB_IJNSC_ILi64EEESG_NSB_IJNSC_ILi32EEEEEEEEENS_10bfloat16_tESK_NSA_8TiledMMAINSA_8MMA_AtomIJNSA_20SM100_MMA_F16BF16_SSISK_SK_fLi64ELi64ELNSA_4UMMA5MajorE0ELSP_0ELNSO_7ScaleInE0ELSQ_0EEEEEENSA_6LayoutISE_NSB_IJNSC_ILi0EEESU_SU_EEEEENSB_IJNSA_10UnderscoreESX_SX_EEEEENS7_6detail27Sm100ImplicitGemmTileTraitsINSA_20SM90_TMA_LOAD_IM2COLENSA_14ComposedLayoutINSA_7SwizzleILi2ELi4ELi3EEENSA_18smem_ptr_flag_bitsILi16EEENST_INSB_IJNSC_ILi8EEESH_EEENSB_IJSH_SD_EEEEEEEvEENS11_INSA_13SM90_TMA_LOADES1C_vEEEENS_8epilogue10collective18CollectiveEpilogueINS1H_23Sm100TmaWarpSpecializedILi3ELi2ELi16ELb1ELb0EEEJSJ_NSB_IJNST_ISG_SD_EENST_ISH_SD_EEEEESK_NSB_IJNSB_IJllllEEESD_SU_EEESK_S1Q_NS1H_6fusion15FusionCallbacksIS1L_NS1R_17LinearCombinationISK_fSK_fLNS_15FloatRoundStyleE2EEESJ_S1O_JEEENSA_5SM1004TMEM4LOAD26SM100_TMEM_LOAD_16dp256b4xES12_S1C_NSA_17SM75_U32x4_LDSM_NENSA_21SM90_TMA_STORE_IM2COLES1C_NSA_17SM90_U32x4_STSM_NENSA_39AutoVectorizingCopyWithAssumedAlignmentILi128EEEEEEvvEEEEvNT_6ParamsE) ;  /* 0xffffff6402f87950 */ /* 0x000fea0003c3ffff */
        .weak           $__internal_1_$__cuda_sm10x_tcgen05_guardrail_trap_phase_invalid_during_alloc
        .type           $__internal_1_$__cuda_sm10x_tcgen05_guardrail_trap_phase_invalid_during_alloc,@function
        .size           $__internal_1_$__cuda_sm10x_tcgen05_guardrail_trap_phase_invalid_during_alloc,($__internal_2_$__cuda_sm10x_tcgen05_guardrail_trap_unallocated_columns_being_dealloced - $__internal_1_$__cuda_sm10x_tcgen05_guardrail_trap_phase_invalid_during_alloc)
$__internal_1_$__cuda_sm10x_tcgen05_guardrail_trap_phase_invalid_during_alloc:
[----:B------:R-:W-:Y:S05]  /*9820*/  BPT.TRAP 0x1 ;  /* 0x000000040000795c */ /* 0x000fea0000300000 */
[----:B------:R-:W-:-:S04]  /*9830*/  HFMA2 R3, -RZ, RZ, 0, 0 ;  /* 0x00000000ff037431 */ /* 0x000fc800000001ff */
[----:B------:R-:W-:Y:S05]  /*9840*/  RET.REL.NODEC R2 `(_ZN7cutlass13device_kernelINS_4conv6kernel13ConvUniversalINS1_16ConvProblemShapeILNS1_8OperatorE0ELi3EEENS1_10collective14CollectiveConvINS1_47MainloopSm100TmaUmmaWarpSpecializedImplicitGemmILS5_0ELi26ELi3ELi1ELi2EN4cute5tupleIJNSA_1CILi1EEESD_SD_EEEEENSB_IJNSC_ILi64EEESG_NSB_IJNSC_ILi32EEEEEEEEENS_10bfloat16_tESK_NSA_8TiledMMAINSA_8MMA_AtomIJNSA_20SM100_MMA_F16BF16_SSISK_SK_fLi64ELi64ELNSA_4UMMA5MajorE0ELSP_0ELNSO_7ScaleInE0ELSQ_0EEEEEENSA_6LayoutISE_NSB_IJNSC_ILi0EEESU_SU_EEEEENSB_IJNSA_10UnderscoreESX_SX_EEEEENS7_6detail27Sm100ImplicitGemmTileTraitsINSA_20SM90_TMA_LOAD_IM2COLENSA_14ComposedLayoutINSA_7SwizzleILi2ELi4ELi3EEENSA_18smem_ptr_flag_bitsILi16EEENST_INSB_IJNSC_ILi8EEESH_EEENSB_IJSH_SD_EEEEEEEvEENS11_INSA_13SM90_TMA_LOADES1C_vEEEENS_8epilogue10collective18CollectiveEpilogueINS1H_23Sm100TmaWarpSpecializedILi3ELi2ELi16ELb1ELb0EEEJSJ_NSB_IJNST_ISG_SD_EENST_ISH_SD_EEEEESK_NSB_IJNSB_IJllllEEESD_SU_EEESK_S1Q_NS1H_6fusion15FusionCallbacksIS1L_NS1R_17LinearCombinationISK_fSK_fLNS_15FloatRoundStyleE2EEESJ_S1O_JEEENSA_5SM1004TMEM4LOAD26SM100_TMEM_LOAD_16dp256b4xES12_S1C_NSA_17SM75_U32x4_LDSM_NENSA_21SM90_TMA_STORE_IM2COLES1C_NSA_17SM90_U32x4_STSM_NENSA_39AutoVectorizingCopyWithAssumedAlignmentILi128EEEEEEvvEEEEvNT_6ParamsE) ;  /* 0xffffff6402ec7950 */ /* 0x000fea0003c3ffff */
        .weak           $__internal_2_$__cuda_sm10x_tcgen05_guardrail_trap_unallocated_columns_being_dealloced
        .type           $__internal_2_$__cuda_sm10x_tcgen05_guardrail_trap_unallocated_columns_being_dealloced,@function
        .size           $__internal_2_$__cuda_sm10x_tcgen05_guardrail_trap_unallocated_columns_being_dealloced,(.L_x_210 - $__internal_2_$__cuda_sm10x_tcgen05_guardrail_trap_unallocated_columns_being_dealloced)
$__internal_2_$__cuda_sm10x_tcgen05_guardrail_trap_unallocated_columns_being_dealloced:
[----:B------:R-:W-:Y:S05]  /*9850*/  BPT.TRAP 0x1 ;  /* 0x000000040000795c */ /* 0x000fea0000300000 */
[----:B------:R-:W-:-:S04]  /*9860*/  MOV R3, 0x0 ;  /* 0x0000000000037802 */ /* 0x000fc80000000f00 */
[----:B------:R-:W-:Y:S05]  /*9870*/  RET.REL.NODEC R2 `(_ZN7cutlass13device_kernelINS_4conv6kernel13ConvUniversalINS1_16ConvProblemShapeILNS1_8OperatorE0ELi3EEENS1_10collective14CollectiveConvINS1_47MainloopSm100TmaUmmaWarpSpecializedImplicitGemmILS5_0ELi26ELi3ELi1ELi2EN4cute5tupleIJNSA_1CILi1EEESD_SD_EEEEENSB_IJNSC_ILi64EEESG_NSB_IJNSC_ILi32EEEEEEEEENS_10bfloat16_tESK_NSA_8TiledMMAINSA_8MMA_AtomIJNSA_20SM100_MMA_F16BF16_SSISK_SK_fLi64ELi64ELNSA_4UMMA5MajorE0ELSP_0ELNSO_7ScaleInE0ELSQ_0EEEEEENSA_6LayoutISE_NSB_IJNSC_ILi0EEESU_SU_EEEEENSB_IJNSA_10UnderscoreESX_SX_EEEEENS7_6detail27Sm100ImplicitGemmTileTraitsINSA_20SM90_TMA_LOAD_IM2COLENSA_14ComposedLayoutINSA_7SwizzleILi2ELi4ELi3EEENSA_18smem_ptr_flag_bitsILi16EEENST_INSB_IJNSC_ILi8EEESH_EEENSB_IJSH_SD_EEEEEEEvEENS11_INSA_13SM90_TMA_LOADES1C_vEEEENS_8epilogue10collective18CollectiveEpilogueINS1H_23Sm100TmaWarpSpecializedILi3ELi2ELi16ELb1ELb0EEEJSJ_NSB_IJNST_ISG_SD_EENST_ISH_SD_EEEEESK_NSB_IJNSB_IJllllEEESD_SU_EEESK_S1Q_NS1H_6fusion15FusionCallbacksIS1L_NS1R_17LinearCombinationISK_fSK_fLNS_15FloatRoundStyleE2EEESJ_S1O_JEEENSA_5SM1004TMEM4LOAD26SM100_TMEM_LOAD_16dp256b4xES12_S1C_NSA_17SM75_U32x4_LDSM_NENSA_21SM90_TMA_STORE_IM2COLES1C_NSA_17SM90_U32x4_STSM_NENSA_39AutoVectorizingCopyWithAssumedAlignmentILi128EEEEEEvvEEEEvNT_6ParamsE) ;  /* 0xffffff6402e07950 */ /* 0x000fea0003c3ffff */
.L_x_209:
[----:B------:R-:W-:-:S00]  /*9880*/  BRA `(.L_x_209) ;  /* 0xfffffffc00fc7947 */ /* 0x000fc0000383ffff */
[----:B------:R-:W-:-:S00]  /*9890*/  NOP ;  /* 0x0000000000007918 */ /* 0x000fc00000000000 */
        /* <DEDUP_REMOVED lines=14> */
.L_x_210:


//--------------------- .nv.global.init           --------------------------
	.section	.nv.global.init,"aw",@progbits
.nv.global.init:
	.type		$str$29,@object
	.size		$str$29,($str$30 - $str$29)
$str$29:
        /*0000*/ 	.byte	0x28, 0x61, 0x64, 0x64, 0x72, 0x65, 0x73, 0x73, 0x20, 0x26, 0x20, 0x6d, 0x61, 0x73, 0x6b, 0x29
        /*0010*/ 	.byte	0x20, 0x3d, 0x3d, 0x20, 0x30, 0x00
	.type		$str$30,@object
	.size		$str$30,($str$28 - $str$30)
$str$30:
        /*0016*/ 	.byte	0x2f, 0x74, 0x6d, 0x70, 0x2f, 0x63, 0x75, 0x74, 0x6c, 0x61, 0x73, 0x73, 0x5f, 0x73, 0x77, 0x65
        /*0026*/ 	.byte	0x65, 0x70, 0x5f, 0x73, 0x72, 0x63, 0x2f, 0x69, 0x6e, 0x63, 0x6c, 0x75, 0x64, 0x65, 0x2f, 0x63
        /*0036*/ 	.byte	0x75, 0x74, 0x65, 0x2f, 0x70, 0x6f, 0x69, 0x6e, 0x74, 0x65, 0x72, 0x5f, 0x66, 0x6c, 0x61, 0x67
        /*0046*/ 	.byte	0x67, 0x65, 0x64, 0x2e, 0x68, 0x70, 0x70, 0x00
	.type		$str$28,@object
	.size		$str$28,($str$27 - $str$28)
$str$28:
        /*004e*/ 	.byte	0x2f, 0x74, 0x6d, 0x70, 0x2f, 0x63, 0x75, 0x74, 0x6c, 0x61, 0x73, 0x73, 0x5f, 0x73, 0x77, 0x65
        /*005e*/ 	.byte	0x65, 0x70, 0x5f, 0x73, 0x72, 0x63, 0x2f, 0x69, 0x6e, 0x63, 0x6c, 0x75, 0x64, 0x65, 0x2f, 0x63
        /*006e*/ 	.byte	0x75, 0x74, 0x65, 0x2f, 0x61, 0x74, 0x6f, 0x6d, 0x2f, 0x63, 0x6f, 0x70, 0x79, 0x5f, 0x74, 0x72
        /*007e*/ 	.byte	0x61, 0x69, 0x74, 0x73, 0x5f, 0x73, 0x6d, 0x31, 0x30, 0x30, 0x2e, 0x68, 0x70, 0x70, 0x00
	.type		$str$27,@object
	.size		$str$27,(__unnamed_1 - $str$27)
$str$27:
        /*008d*/ 	.byte	0x28, 0x28, 0x75, 0x69, 0x6e, 0x74, 0x33, 0x32, 0x5f, 0x74, 0x28, 0x74, 0x68, 0x72, 0x65, 0x61
        /*009d*/ 	.byte	0x64, 0x49, 0x64, 0x78, 0x2e, 0x78, 0x29, 0x20, 0x2f, 0x20, 0x33, 0x32, 0x29, 0x20, 0x25, 0x20
        /*00ad*/ 	.byte	0x34, 0x29, 0x20, 0x3d, 0x3d, 0x20, 0x28, 0x28, 0x28, 0x74, 0x6d, 0x65, 0x6d, 0x5f, 0x61, 0x64
        /*00bd*/ 	.byte	0x64, 0x72, 0x20, 0x3e, 0x3e, 0x20, 0x31, 0x36, 0x29, 0x20, 0x2f, 0x20, 0x33, 0x32, 0x29, 0x20
        /*00cd*/ 	.byte	0x25, 0x20, 0x34, 0x29, 0x00
	.type		__unnamed_1,@object
	.size		__unnamed_1,(__unnamed_2 - __unnamed_1)
__unnamed_1:
        /*00d2*/ 	.byte	0x61, 0x75, 0x74, 0x6f, 0x20, 0x63, 0x75, 0x74, 0x65, 0x3a, 0x3a, 0x61, 0x73, 0x5f, 0x70, 0x6f
        /* <DEDUP_REMOVED lines=24> */
        /*0262*/ 	.byte	0x30, 0x34, 0x38, 0x3e, 0x3e, 0x3e, 0x3e, 0x5d, 0x00
	.type		__unnamed_2,@object
	.size		__unnamed_2,(.L_2 - __unnamed_2)
__unnamed_2:
        /* <DEDUP_REMOVED lines=45> */
        /*053b*/ 	.byte	0x3e, 0x3e, 0x3e, 0x5d, 0x00
.L_2:


//--------------------- .nv.shared._ZN7cutlass13device_kernelINS_4conv6kernel13ConvUniversalINS1_16ConvProblemShapeILNS1_8OperatorE0ELi3EEENS1_10collective14CollectiveConvINS1_47MainloopSm100TmaUmmaWarpSpecializedImplicitGemmILS5_0ELi26ELi3ELi1ELi2EN4cute5tupleIJNSA_1CILi1EEESD_SD_EEEEENSB_IJNSC_ILi64EEESG_NSB_IJNSC_ILi32EEEEEEEEENS_10bfloat16_tESK_NSA_8TiledMMAINSA_8MMA_AtomIJNSA_20SM100_MMA_F16BF16_SSISK_SK_fLi64ELi64ELNSA_4UMMA5MajorE0ELSP_0ELNSO_7ScaleInE0ELSQ_0EEEEEENSA_6LayoutISE_NSB_IJNSC_ILi0EEESU_SU_EEEEENSB_IJNSA_10UnderscoreESX_SX_EEEEENS7_6detail27Sm100ImplicitGemmTileTraitsINSA_20SM90_TMA_LOAD_IM2COLENSA_14ComposedLayoutINSA_7SwizzleILi2ELi4ELi3EEENSA_18smem_ptr_flag_bitsILi16EEENST_INSB_IJNSC_ILi8EEESH_EEENSB_IJSH_SD_EEEEEEEvEENS11_INSA_13SM90_TMA_LOADES1C_vEEEENS_8epilogue10collective18CollectiveEpilogueINS1H_23Sm100TmaWarpSpecializedILi3ELi2ELi16ELb1ELb0EEEJSJ_NSB_IJNST_ISG_SD_EENST_ISH_SD_EEEEESK_NSB_IJNSB_IJllllEEESD_SU_EEESK_S1Q_NS1H_6fusion15FusionCallbacksIS1L_NS1R_17LinearCombinationISK_fSK_fLNS_15FloatRoundStyleE2EEESJ_S1O_JEEENSA_5SM1004TMEM4LOAD26SM100_TMEM_LOAD_16dp256b4xES12_S1C_NSA_17SM75_U32x4_LDSM_NENSA_21SM90_TMA_STORE_IM2COLES1C_NSA_17SM90_U32x4_STSM_NENSA_39AutoVectorizingCopyWithAssumedAlignmentILi128EEEEEEvvEEEEvNT_6ParamsE --------------------------
	.section	.nv.shared._ZN7cutlass13device_kernelINS_4conv6kernel13ConvUniversalINS1_16ConvProblemShapeILNS1_8OperatorE0ELi3EEENS1_10collective14CollectiveConvINS1_47MainloopSm100TmaUmmaWarpSpecializedImplicitGemmILS5_0ELi26ELi3ELi1ELi2EN4cute5tupleIJNSA_1CILi1EEESD_SD_EEEEENSB_IJNSC_ILi64EEESG_NSB_IJNSC_ILi32EEEEEEEEENS_10bfloat16_tESK_NSA_8TiledMMAINSA_8MMA_AtomIJNSA_20SM100_MMA_F16BF16_SSISK_SK_fLi64ELi64ELNSA_4UMMA5MajorE0ELSP_0ELNSO_7ScaleInE0ELSQ_0EEEEEENSA_6LayoutISE_NSB_IJNSC_ILi0EEESU_SU_EEEEENSB_IJNSA_10UnderscoreESX_SX_EEEEENS7_6detail27Sm100ImplicitGemmTileTraitsINSA_20SM90_TMA_LOAD_IM2COLENSA_14ComposedLayoutINSA_7SwizzleILi2ELi4ELi3EEENSA_18smem_ptr_flag_bitsILi16EEENST_INSB_IJNSC_ILi8EEESH_EEENSB_IJSH_SD_EEEEEEEvEENS11_INSA_13SM90_TMA_LOADES1C_vEEEENS_8epilogue10collective18CollectiveEpilogueINS1H_23Sm100TmaWarpSpecializedILi3ELi2ELi16ELb1ELb0EEEJSJ_NSB_IJNST_ISG_SD_EENST_ISH_SD_EEEEESK_NSB_IJNSB_IJllllEEESD_SU_EEESK_S1Q_NS1H_6fusion15FusionCallbacksIS1L_NS1R_17LinearCombinationISK_fSK_fLNS_15FloatRoundStyleE2EEESJ_S1O_JEEENSA_5SM1004TMEM4LOAD26SM100_TMEM_LOAD_16dp256b4xES12_S1C_NSA_17SM75_U32x4_LDSM_NENSA_21SM90_TMA_STORE_IM2COLES1C_NSA_17SM90_U32x4_STSM_NENSA_39AutoVectorizingCopyWithAssumedAlignmentILi128EEEEEEvvEEEEvNT_6ParamsE,"aw",@nobits
	.sectionflags	@""
	.align	16
	.zero		1024


//--------------------- .nv.shared.reserved.0     --------------------------
	.section	.nv.shared.reserved.0,"aw",@nobits
	.weak		__nv_reservedSMEM_offset_0_alias
	.size		__nv_reservedSMEM_offset_0_alias, 0, 64
	.other		__nv_reservedSMEM_offset_0_alias,@"STO_CUDA_RESERVED_SHARED STV_DEFAULT"
__nv_reservedSMEM_offset_0_alias:
	.zero		0
.nv.shared.reserved.0:
	.zero		64
	.weak		__nv_reservedSMEM_tcgen05_partition
	.type		__nv_reservedSMEM_tcgen05_partition,@object
	.size		__nv_reservedSMEM_tcgen05_partition,(.L_0 - __nv_reservedSMEM_tcgen05_partition)
__nv_reservedSMEM_tcgen05_partition:
	.zero		32
.L_0:


//--------------------- .nv.global                --------------------------
	.section	.nv.global,"aw",@nobits
.nv.global:
	.type		_ZN39_INTERNAL_4a53f6e5_4_k_cu_c811d0e2_29514cute1_E,@object
	.size		_ZN39_INTERNAL_4a53f6e5_4_k_cu_c811d0e2_29514cute1_E,(_ZN39_INTERNAL_4a53f6e5_4_k_cu_c811d0e2_29514cuda3std3__45__cpo6cbeginE - _ZN39_INTERNAL_4a53f6e5_4_k_cu_c811d0e2_29514cute1_E)
_ZN39_INTERNAL_4a53f6e5_4_k_cu_c811d0e2_29514cute1_E:
	.zero		1
	.type		_ZN39_INTERNAL_4a53f6e5_4_k_cu_c811d0e2_29514cuda3std3__45__cpo6cbeginE,@object
	.size		_ZN39_INTERNAL_4a53f6e5_4_k_cu_c811d0e2_29514cuda3std3__45__cpo6cbeginE,(_ZN39_INTERNAL_4a53f6e5_4_k_cu_c811d0e2_29514cuda3std3__48in_placeE - _ZN39_INTERNAL_4a53f6e5_4_k_cu_c811d0e2_29514cuda3std3__45__cpo6cbeginE)
_ZN39_INTERNAL_4a53f6e5_4_k_cu_c811d0e2_29514cuda3std3__45__cpo6cbeginE:
	.zero		1
	.type		_ZN39_INTERNAL_4a53f6e5_4_k_cu_c811d0e2_29514cuda3std3__48in_placeE,@object
	.size		_ZN39_INTERNAL_4a53f6e5_4_k_cu_c811d0e2_29514cuda3std3__48in_placeE,(_ZN39_INTERNAL_4a53f6e5_4_k_cu_c811d0e2_29514cuda3std6ranges3__45__cpo9iter_moveE - _ZN39_INTERNAL_4a53f6e5_4_k_cu_c811d0e2_29514cuda3std3__48in_placeE)
_ZN39_INTERNAL_4a53f6e5_4_k_cu_c811d0e2_29514cuda3std3__48in_placeE:
	.zero		1
	.type		_ZN39_INTERNAL_4a53f6e5_4_k_cu_c811d0e2_29514cuda3std6ranges3__45__cpo9iter_moveE,@object
	.size		_ZN39_INTERNAL_4a53f6e5_4_k_cu_c811d0e2_29514cuda3std6ranges3__45__cpo9iter_moveE,(_ZN39_INTERNAL_4a53f6e5_4_k_cu_c811d0e2_29514cuda3std3__45__cpo5beginE - _ZN39_INTERNAL_4a53f6e5_4_k_cu_c811d0e2_29514cuda3std6ranges3__45__cpo9iter_moveE)
_ZN39_INTERNAL_4a53f6e5_4_k_cu_c811d0e2_29514cuda3std6ranges3__45__cpo9iter_moveE:
	.zero		1
	.type		_ZN39_INTERNAL_4a53f6e5_4_k_cu_c811d0e2_29514cuda3std3__45__cpo5beginE,@object
	.size		_ZN39_INTERNAL_4a53f6e5_4_k_cu_c811d0e2_29514cuda3std3__45__cpo5beginE,(_ZN39_INTERNAL_4a53f6e5_4_k_cu_c811d0e2_29514cuda3std3__441_GLOBAL__N__4a53f6e5_4_k_cu_c811d0e2_29516ignoreE - _ZN39_INTERNAL_4a53f6e5_4_k_cu_c811d0e2_29514cuda3std3__45__cpo5beginE)
_ZN39_INTERNAL_4a53f6e5_4_k_cu_c811d0e2_29514cuda3std3__45__cpo5beginE:
	.zero		1
	.type		_ZN39_INTERNAL_4a53f6e5_4_k_cu_c811d0e2_29514cuda3std3__441_GLOBAL__N__4a53f6e5_4_k_cu_c811d0e2_29516ignoreE,@object
	.size		_ZN39_INTERNAL_4a53f6e5_4_k_cu_c811d0e2_29514cuda3std3__441_GLOBAL__N__4a53f6e5_4_k_cu_c811d0e2_29516ignoreE,(_ZN39_INTERNAL_4a53f6e5_4_k_cu_c811d0e2_29514cute7productE - _ZN39_INTERNAL_4a53f6e5_4_k_cu_c811d0e2_29514cuda3std3__441_GLOBAL__N__4a53f6e5_4_k_cu_c811d0e2_29516ignoreE)
_ZN39_INTERNAL_4a53f6e5_4_k_cu_c811d0e2_29514cuda3std3__441_GLOBAL__N__4a53f6e5_4_k_cu_c811d0e2_29516ignoreE:
	.zero		1
	.type		_ZN39_INTERNAL_4a53f6e5_4_k_cu_c811d0e2_29514cute7productE,@object
	.size		_ZN39_INTERNAL_4a53f6e5_4_k_cu_c811d0e2_29514cute7productE,(_ZN39_INTERNAL_4a53f6e5_4_k_cu_c811d0e2_29514cuda3std3__45__cpo3endE - _ZN39_INTERNAL_4a53f6e5_4_k_cu_c811d0e2_29514cute7productE)
_ZN39_INTERNAL_4a53f6e5_4_k_cu_c811d0e2_29514cute7productE:
	.zero		1
	.type		_ZN39_INTERNAL_4a53f6e5_4_k_cu_c811d0e2_29514cuda3std3__45__cpo3endE,@object
	.size		_ZN39_INTERNAL_4a53f6e5_4_k_cu_c811d0e2_29514cuda3std3__45__cpo3endE,(_ZN39_INTERNAL_4a53f6e5_4_k_cu_c811d0e2_29514cuda3std3__419piecewise_constructE - _ZN39_INTERNAL_4a53f6e5_4_k_cu_c811d0e2_29514cuda3std3__45__cpo3endE)
_ZN39_INTERNAL_4a53f6e5_4_k_cu_c811d0e2_29514cuda3std3__45__cpo3endE:
	.zero		1
	.type		_ZN39_INTERNAL_4a53f6e5_4_k_cu_c811d0e2_29514cuda3std3__419piecewise_constructE,@object
	.size		_ZN39_INTERNAL_4a53f6e5_4_k_cu_c811d0e2_29514cuda3std3__419piecewise_constructE,(_ZN39_INTERNAL_4a53f6e5_4_k_cu_c811d0e2_29514cuda3std3__45__cpo4cendE - _ZN39_INTERNAL_4a53f6e5_4_k_cu_c811d0e2_29514cuda3std3__419piecewise_constructE)
_ZN39_INTERNAL_4a53f6e5_4_k_cu_c811d0e2_29514cuda3std3__419piecewise_constructE:
	.zero		1
	.type		_ZN39_INTERNAL_4a53f6e5_4_k_cu_c811d0e2_29514cuda3std3__45__cpo4cendE,@object
	.size		_ZN39_INTERNAL_4a53f6e5_4_k_cu_c811d0e2_29514cuda3std3__45__cpo4cendE,(_ZN39_INTERNAL_4a53f6e5_4_k_cu_c811d0e2_29514cuda3std6ranges3__45__cpo4swapE - _ZN39_INTERNAL_4a53f6e5_4_k_cu_c811d0e2_29514cuda3std3__45__cpo4cendE)
_ZN39_INTERNAL_4a53f6e5_4_k_cu_c811d0e2_29514cuda3std3__45__cpo4cendE:
	.zero		1
	.type		_ZN39_INTERNAL_4a53f6e5_4_k_cu_c811d0e2_29514cuda3std6ranges3__45__cpo4swapE,@object
	.size		_ZN39_INTERNAL_4a53f6e5_4_k_cu_c811d0e2_29514cuda3std6ranges3__45__cpo4swapE,(.L_10 - _ZN39_INTERNAL_4a53f6e5_4_k_cu_c811d0e2_29514cuda3std6ranges3__45__cpo4swapE)
_ZN39_INTERNAL_4a53f6e5_4_k_cu_c811d0e2_29514cuda3std6ranges3__45__cpo4swapE:
	.zero		1
.L_10:


//--------------------- .nv.constant0._ZN7cutlass13device_kernelINS_4conv6kernel13ConvUniversalINS1_16ConvProblemShapeILNS1_8OperatorE0ELi3EEENS1_10collective14CollectiveConvINS1_47MainloopSm100TmaUmmaWarpSpecializedImplicitGemmILS5_0ELi26ELi3ELi1ELi2EN4cute5tupleIJNSA_1CILi1EEESD_SD_EEEEENSB_IJNSC_ILi64EEESG_NSB_IJNSC_ILi32EEEEEEEEENS_10bfloat16_tESK_NSA_8TiledMMAINSA_8MMA_AtomIJNSA_20SM100_MMA_F16BF16_SSISK_SK_fLi64ELi64ELNSA_4UMMA5MajorE0ELSP_0ELNSO_7ScaleInE0ELSQ_0EEEEEENSA_6LayoutISE_NSB_IJNSC_ILi0EEESU_SU_EEEEENSB_IJNSA_10UnderscoreESX_SX_EEEEENS7_6detail27Sm100ImplicitGemmTileTraitsINSA_20SM90_TMA_LOAD_IM2COLENSA_14ComposedLayoutINSA_7SwizzleILi2ELi4ELi3EEENSA_18smem_ptr_flag_bitsILi16EEENST_INSB_IJNSC_ILi8EEESH_EEENSB_IJSH_SD_EEEEEEEvEENS11_INSA_13SM90_TMA_LOADES1C_vEEEENS_8epilogue10collective18CollectiveEpilogueINS1H_23Sm100TmaWarpSpecializedILi3ELi2ELi16ELb1ELb0EEEJSJ_NSB_IJNST_ISG_SD_EENST_ISH_SD_EEEEESK_NSB_IJNSB_IJllllEEESD_SU_EEESK_S1Q_NS1H_6fusion15FusionCallbacksIS1L_NS1R_17LinearCombinationISK_fSK_fLNS_15FloatRoundStyleE2EEESJ_S1O_JEEENSA_5SM1004TMEM4LOAD26SM100_TMEM_LOAD_16dp256b4xES12_S1C_NSA_17SM75_U32x4_LDSM_NENSA_21SM90_TMA_STORE_IM2COLES1C_NSA_17SM90_U32x4_STSM_NENSA_39AutoVectorizingCopyWithAssumedAlignmentILi128EEEEEEvvEEEEvNT_6ParamsE --------------------------
	.section	.nv.constant0._ZN7cutlass13device_kernelINS_4conv6kernel13ConvUniversalINS1_16ConvProblemShapeILNS1_8OperatorE0ELi3EEENS1_10collective14CollectiveConvINS1_47MainloopSm100TmaUmmaWarpSpecializedImplicitGemmILS5_0ELi26ELi3ELi1ELi2EN4cute5tupleIJNSA_1CILi1EEESD_SD_EEEEENSB_IJNSC_ILi64EEESG_NSB_IJNSC_ILi32EEEEEEEEENS_10bfloat16_tESK_NSA_8TiledMMAINSA_8MMA_AtomIJNSA_20SM100_MMA_F16BF16_SSISK_SK_fLi64ELi64ELNSA_4UMMA5MajorE0ELSP_0ELNSO_7ScaleInE0ELSQ_0EEEEEENSA_6LayoutISE_NSB_IJNSC_ILi0EEESU_SU_EEEEENSB_IJNSA_10UnderscoreESX_SX_EEEEENS7_6detail27Sm100ImplicitGemmTileTraitsINSA_20SM90_TMA_LOAD_IM2COLENSA_14ComposedLayoutINSA_7SwizzleILi2ELi4ELi3EEENSA_18smem_ptr_flag_bitsILi16EEENST_INSB_IJNSC_ILi8EEESH_EEENSB_IJSH_SD_EEEEEEEvEENS11_INSA_13SM90_TMA_LOADES1C_vEEEENS_8epilogue10collective18CollectiveEpilogueINS1H_23Sm100TmaWarpSpecializedILi3ELi2ELi16ELb1ELb0EEEJSJ_NSB_IJNST_ISG_SD_EENST_ISH_SD_EEEEESK_NSB_IJNSB_IJllllEEESD_SU_EEESK_S1Q_NS1H_6fusion15FusionCallbacksIS1L_NS1R_17LinearCombinationISK_fSK_fLNS_15FloatRoundStyleE2EEESJ_S1O_JEEENSA_5SM1004TMEM4LOAD26SM100_TMEM_LOAD_16dp256b4xES12_S1C_NSA_17SM75_U32x4_LDSM_NENSA_21SM90_TMA_STORE_IM2COLES1C_NSA_17SM90_U32x4_STSM_NENSA_39AutoVectorizingCopyWithAssumedAlignmentILi128EEEEEEvvEEEEvNT_6ParamsE,"a",@progbits
	.sectionflags	@""
	.align	4
.nv.constant0._ZN7cutlass13device_kernelINS_4conv6kernel13ConvUniversalINS1_16ConvProblemShapeILNS1_8OperatorE0ELi3EEENS1_10collective14CollectiveConvINS1_47MainloopSm100TmaUmmaWarpSpecializedImplicitGemmILS5_0ELi26ELi3ELi1ELi2EN4cute5tupleIJNSA_1CILi1EEESD_SD_EEEEENSB_IJNSC_ILi64EEESG_NSB_IJNSC_ILi32EEEEEEEEENS_10bfloat16_tESK_NSA_8TiledMMAINSA_8MMA_AtomIJNSA_20SM100_MMA_F16BF16_SSISK_SK_fLi64ELi64ELNSA_4UMMA5MajorE0ELSP_0ELNSO_7ScaleInE0ELSQ_0EEEEEENSA_6LayoutISE_NSB_IJNSC_ILi0EEESU_SU_EEEEENSB_IJNSA_10UnderscoreESX_SX_EEEEENS7_6detail27Sm100ImplicitGemmTileTraitsINSA_20SM90_TMA_LOAD_IM2COLENSA_14ComposedLayoutINSA_7SwizzleILi2ELi4ELi3EEENSA_18smem_ptr_flag_bitsILi16EEENST_INSB_IJNSC_ILi8EEESH_EEENSB_IJSH_SD_EEEEEEEvEENS11_INSA_13SM90_TMA_LOADES1C_vEEEENS_8epilogue10collective18CollectiveEpilogueINS1H_23Sm100TmaWarpSpecializedILi3ELi2ELi16ELb1ELb0EEEJSJ_NSB_IJNST_ISG_SD_EENST_ISH_SD_EEEEESK_NSB_IJNSB_IJllllEEESD_SU_EEESK_S1Q_NS1H_6fusion15FusionCallbacksIS1L_NS1R_17LinearCombinationISK_fSK_fLNS_15FloatRoundStyleE2EEESJ_S1O_JEEENSA_5SM1004TMEM4LOAD26SM100_TMEM_LOAD_16dp256b4xES12_S1C_NSA_17SM75_U32x4_LDSM_NENSA_21SM90_TMA_STORE_IM2COLES1C_NSA_17SM90_U32x4_STSM_NENSA_39AutoVectorizingCopyWithAssumedAlignmentILi128EEEEEEvvEEEEvNT_6ParamsE:
	.zero		3200


//--------------------- SYMBOLS --------------------------

	.type		.nv.reservedSmem.offset0,@object
	.size		.nv.reservedSmem.offset0,0x4
	.type		.nv.reservedSmem.cap,@object
	.size		.nv.reservedSmem.cap,0x4
	.type		__assertfail,@function
